// auto-generated by cutlass_sweep.conv — config: {"arch": "sm_100", "cluster_m": 2, "cluster_n": 1, "conv_kind": "dgrad", "dtype": "e4m3", "ndim": 3, "tile_k": 32, "tile_m": 64, "tile_n": 128}
#include "cutlass/cutlass.h"
#include "cute/tensor.hpp"
#include "cutlass/kernel_hardware_info.hpp"
#include "cutlass/conv/convolution.h"
#include "cutlass/conv/dispatch_policy.hpp"
#include "cutlass/conv/collective/collective_builder.hpp"
#include "cutlass/conv/kernel/conv_universal.hpp"
#include "cutlass/conv/device/conv_universal_adapter.hpp"
#include "cutlass/epilogue/collective/collective_builder.hpp"

using namespace cute;
using Elem = cutlass::float_e4m3_t;
using Acc  = float;
using LayoutAB = cutlass::layout::TensorNDHWC;
using LayoutC  = cutlass::layout::TensorNDHWC;
constexpr auto ConvOp = cutlass::conv::Operator::kDgrad;
using TileShape    = Shape<_64, _128, Shape<_32>>;
using ClusterShape = Shape<_2, _1, _1>;

using CollectiveEpilogue = typename cutlass::epilogue::collective::CollectiveBuilder<
    cutlass::arch::Sm100, cutlass::arch::OpClassTensorOp,
    TileShape, ClusterShape,
    cutlass::epilogue::collective::EpilogueTileAuto,
    Acc, Acc,
    Elem, LayoutC, 128 / cutlass::sizeof_bits<Elem>::value,
    Elem, LayoutC, 128 / cutlass::sizeof_bits<Elem>::value,
    cutlass::epilogue::collective::EpilogueScheduleAuto
  >::CollectiveOp;

using CollectiveMainloop = typename cutlass::conv::collective::CollectiveBuilder<
    cutlass::arch::Sm100, cutlass::arch::OpClassTensorOp, ConvOp,
    Elem, LayoutAB, 128 / cutlass::sizeof_bits<Elem>::value,
    Elem, LayoutAB, 128 / cutlass::sizeof_bits<Elem>::value,
    Acc,
    TileShape, ClusterShape,
    cutlass::conv::collective::StageCountAutoCarveout<
        static_cast<int>(sizeof(typename CollectiveEpilogue::SharedStorage))>,
    cutlass::conv::collective::KernelScheduleAuto
  >::CollectiveOp;

using ProblemShape = cutlass::conv::ConvProblemShape<
    ConvOp, CollectiveMainloop::DispatchPolicy::NumSpatialDimensions>;
using ConvKernel = cutlass::conv::kernel::ConvUniversal<
    ProblemShape, CollectiveMainloop, CollectiveEpilogue>;
using Conv = cutlass::conv::device::ConvUniversalAdapter<ConvKernel>;

auto* _anchor = &cutlass::device_kernel<ConvKernel>;


// ===== COMPILED SASS (sm_100a) =====

	.target	sm_100a

	.elftype	@"ET_EXEC"


//--------------------- .note.nv.tkinfo           --------------------------
	.section	.note.nv.tkinfo,"",@"SHT_NOTE"
	.sectionflags	@"SHF_NOTE_NV_TKINFO"
	.tkinfo
        /*0018*/ 	.word	0x00000002
        /*0030*/ 	.string	""
        /*0030*/ 	.string	"ptxas"
        /*0030*/ 	.string	"Cuda compilation tools, release 13.0, V13.0.88"
        /*0030*/ 	.string	"Build cuda_13.0.r13.0/compiler.36424714_0"
        /*0030*/ 	.string	"-arch sm_100a -m 64 "



//--------------------- .note.nv.cuinfo           --------------------------
	.section	.note.nv.cuinfo,"",@"SHT_NOTE"
	.sectionflags	@"SHF_NOTE_NV_CUINFO"
        /*0018*/ 	.short	0x0002
        /*001a*/ 	.short	0x0064
        /*001c*/ 	.short	0x0082
	.zero		2


//--------------------- .nv.info                  --------------------------
	.section	.nv.info,"",@"SHT_CUDA_INFO"
	.align	4


	//----- nvinfo : EIATTR_REGCOUNT
	.align		4
        /*0000*/ 	.byte	0x04, 0x2f
        /*0002*/ 	.short	(.L_19 - .L_18)
	.align		4
.L_18:
        /*0004*/ 	.word	index@(_ZN7cutlass13device_kernelINS_4conv6kernel13ConvUniversalINS1_16ConvProblemShapeILNS1_8OperatorE1ELi3EEENS1_10collective14CollectiveConvINS1_47MainloopSm100TmaUmmaWarpSpecializedImplicitGemmILS5_1ELi34ELi3ELi1ELi2EN4cute5tupleIJNSA_1CILi2EEENSC_ILi1EEESE_EEEEENSB_IJNSC_ILi64EEENSC_ILi128EEENSB_IJNSC_ILi32EEEEEEEEENS_12float_e4m3_tESM_NSA_8TiledMMAINSA_8MMA_AtomIJNSA_10MMA_TraitsINSA_19SM100_MMA_F8F6F4_SSEJSM_SM_fSH_SI_NSA_17integral_constantINSA_4UMMA5MajorELST_0EEENSR_IST_LST_1EEENSR_INSS_7ScaleInELSW_0EEESX_EEEEEENSA_6LayoutINSB_IJSE_SE_SE_EEENSB_IJNSC_ILi0EEES12_S12_EEEEENSB_IJNSA_10UnderscoreES15_S15_EEEEENS7_6detail27Sm100ImplicitGemmTileTraitsINSA_20SM90_TMA_LOAD_IM2COLENSA_14ComposedLayoutINSA_7SwizzleILi1ELi4ELi3EEENSA_18smem_ptr_flag_bitsILi8EEENS10_INSB_IJNSC_ILi8EEESJ_EEENSB_IJSJ_SE_EEEEEEEvEENS19_INSA_23SM90_TMA_LOAD_MULTICASTENS1B_INS1C_ILi3ELi4ELi3EEES1F_NS10_INSB_IJSI_S1G_EEENSB_IJSE_SI_EEEEEEEvEEEENS_8epilogue10collective18CollectiveEpilogueINS1U_23Sm100TmaWarpSpecializedILi2ELi2ELi32ELb0ELb0EEEJSL_NSB_IJNS10_ISH_SE_EES1Z_EEESM_NSB_IJNSB_IJllllEEESE_S12_EEESM_S22_NS1U_6fusion15FusionCallbacksIS1Y_NS23_17LinearCombinationISM_fSM_fLNS_15FloatRoundStyleE2EEESL_S20_JEEENSA_5SM1004TMEM4LOAD26SM100_TMEM_LOAD_16dp32b32xES1A_NS1B_INS1C_ILi2ELi4ELi3EEES1F_NS10_INSB_IJS1G_SH_EEENSB_IJSH_SE_EEEEEEENSA_39AutoVectorizingCopyWithAssumedAlignmentILi128EEENSA_21SM90_TMA_STORE_IM2COLES2H_S2J_S2J_EEEvvEEEEvNT_6ParamsE)
        /*0008*/ 	.word	0x00000080


	//----- nvinfo : EIATTR_FRAME_SIZE
	.align		4
.L_19:
        /*000c*/ 	.byte	0x04, 0x11
        /*000e*/ 	.short	(.L_21 - .L_20)
	.align		4
.L_20:
        /*0010*/ 	.word	index@($__internal_2_$__cuda_sm10x_tcgen05_guardrail_trap_unallocated_columns_being_dealloced)
        /*0014*/ 	.word	0x00000008


	//----- nvinfo : EIATTR_FRAME_SIZE
	.align		4
.L_21:
        /*0018*/ 	.byte	0x04, 0x11
        /*001a*/ 	.short	(.L_23 - .L_22)
	.align		4
.L_22:
        /*001c*/ 	.word	index@($__internal_1_$__cuda_sm10x_tcgen05_guardrail_trap_phase_invalid_during_alloc)
        /*0020*/ 	.word	0x00000008


	//----- nvinfo : EIATTR_FRAME_SIZE
	.align		4
.L_23:
        /*0024*/ 	.byte	0x04, 0x11
        /*0026*/ 	.short	(.L_25 - .L_24)
	.align		4
.L_24:
        /*0028*/ 	.word	index@($__internal_0_$__cuda_sm10x_tcgen05_guardrail_trap_col_being_dealloced_not_returned_by_alloc)
        /*002c*/ 	.word	0x00000008


	//----- nvinfo : EIATTR_FRAME_SIZE
	.align		4
.L_25:
        /*0030*/ 	.byte	0x04, 0x11
        /*0032*/ 	.short	(.L_27 - .L_26)
	.align		4
.L_26:
        /*0034*/ 	.word	index@(_ZN7cutlass13device_kernelINS_4conv6kernel13ConvUniversalINS1_16ConvProblemShapeILNS1_8OperatorE1ELi3EEENS1_10collective14CollectiveConvINS1_47MainloopSm100TmaUmmaWarpSpecializedImplicitGemmILS5_1ELi34ELi3ELi1ELi2EN4cute5tupleIJNSA_1CILi2EEENSC_ILi1EEESE_EEEEENSB_IJNSC_ILi64EEENSC_ILi128EEENSB_IJNSC_ILi32EEEEEEEEENS_12float_e4m3_tESM_NSA_8TiledMMAINSA_8MMA_AtomIJNSA_10MMA_TraitsINSA_19SM100_MMA_F8F6F4_SSEJSM_SM_fSH_SI_NSA_17integral_constantINSA_4UMMA5MajorELST_0EEENSR_IST_LST_1EEENSR_INSS_7ScaleInELSW_0EEESX_EEEEEENSA_6LayoutINSB_IJSE_SE_SE_EEENSB_IJNSC_ILi0EEES12_S12_EEEEENSB_IJNSA_10UnderscoreES15_S15_EEEEENS7_6detail27Sm100ImplicitGemmTileTraitsINSA_20SM90_TMA_LOAD_IM2COLENSA_14ComposedLayoutINSA_7SwizzleILi1ELi4ELi3EEENSA_18smem_ptr_flag_bitsILi8EEENS10_INSB_IJNSC_ILi8EEESJ_EEENSB_IJSJ_SE_EEEEEEEvEENS19_INSA_23SM90_TMA_LOAD_MULTICASTENS1B_INS1C_ILi3ELi4ELi3EEES1F_NS10_INSB_IJSI_S1G_EEENSB_IJSE_SI_EEEEEEEvEEEENS_8epilogue10collective18CollectiveEpilogueINS1U_23Sm100TmaWarpSpecializedILi2ELi2ELi32ELb0ELb0EEEJSL_NSB_IJNS10_ISH_SE_EES1Z_EEESM_NSB_IJNSB_IJllllEEESE_S12_EEESM_S22_NS1U_6fusion15FusionCallbacksIS1Y_NS23_17LinearCombinationISM_fSM_fLNS_15FloatRoundStyleE2EEESL_S20_JEEENSA_5SM1004TMEM4LOAD26SM100_TMEM_LOAD_16dp32b32xES1A_NS1B_INS1C_ILi2ELi4ELi3EEES1F_NS10_INSB_IJS1G_SH_EEENSB_IJSH_SE_EEEEEEENSA_39AutoVectorizingCopyWithAssumedAlignmentILi128EEENSA_21SM90_TMA_STORE_IM2COLES2H_S2J_S2J_EEEvvEEEEvNT_6ParamsE)
        /*0038*/ 	.word	0x00000008


	//----- nvinfo : EIATTR_MIN_STACK_SIZE
	.align		4
.L_27:
        /*003c*/ 	.byte	0x04, 0x12
        /*003e*/ 	.short	(.L_29 - .L_28)
	.align		4
.L_28:
        /*0040*/ 	.word	index@(_ZN7cutlass13device_kernelINS_4conv6kernel13ConvUniversalINS1_16ConvProblemShapeILNS1_8OperatorE1ELi3EEENS1_10collective14CollectiveConvINS1_47MainloopSm100TmaUmmaWarpSpecializedImplicitGemmILS5_1ELi34ELi3ELi1ELi2EN4cute5tupleIJNSA_1CILi2EEENSC_ILi1EEESE_EEEEENSB_IJNSC_ILi64EEENSC_ILi128EEENSB_IJNSC_ILi32EEEEEEEEENS_12float_e4m3_tESM_NSA_8TiledMMAINSA_8MMA_AtomIJNSA_10MMA_TraitsINSA_19SM100_MMA_F8F6F4_SSEJSM_SM_fSH_SI_NSA_17integral_constantINSA_4UMMA5MajorELST_0EEENSR_IST_LST_1EEENSR_INSS_7ScaleInELSW_0EEESX_EEEEEENSA_6LayoutINSB_IJSE_SE_SE_EEENSB_IJNSC_ILi0EEES12_S12_EEEEENSB_IJNSA_10UnderscoreES15_S15_EEEEENS7_6detail27Sm100ImplicitGemmTileTraitsINSA_20SM90_TMA_LOAD_IM2COLENSA_14ComposedLayoutINSA_7SwizzleILi1ELi4ELi3EEENSA_18smem_ptr_flag_bitsILi8EEENS10_INSB_IJNSC_ILi8EEESJ_EEENSB_IJSJ_SE_EEEEEEEvEENS19_INSA_23SM90_TMA_LOAD_MULTICASTENS1B_INS1C_ILi3ELi4ELi3EEES1F_NS10_INSB_IJSI_S1G_EEENSB_IJSE_SI_EEEEEEEvEEEENS_8epilogue10collective18CollectiveEpilogueINS1U_23Sm100TmaWarpSpecializedILi2ELi2ELi32ELb0ELb0EEEJSL_NSB_IJNS10_ISH_SE_EES1Z_EEESM_NSB_IJNSB_IJllllEEESE_S12_EEESM_S22_NS1U_6fusion15FusionCallbacksIS1Y_NS23_17LinearCombinationISM_fSM_fLNS_15FloatRoundStyleE2EEESL_S20_JEEENSA_5SM1004TMEM4LOAD26SM100_TMEM_LOAD_16dp32b32xES1A_NS1B_INS1C_ILi2ELi4ELi3EEES1F_NS10_INSB_IJS1G_SH_EEENSB_IJSH_SE_EEEEEEENSA_39AutoVectorizingCopyWithAssumedAlignmentILi128EEENSA_21SM90_TMA_STORE_IM2COLES2H_S2J_S2J_EEEvvEEEEvNT_6ParamsE)
        /*0044*/ 	.word	0x00000008
.L_29:


//--------------------- .nv.compat                --------------------------
	.section	.nv.compat,"",@"SHT_CUDA_COMPAT_INFO"
	.align	4
        /*0000*/ 	.byte	0x02, 0x09, 0x01, 0x00, 0x02, 0x02, 0x02, 0x00, 0x02, 0x05, 0x05, 0x00, 0x03, 0x07, 0x01, 0x01
        /*0010*/ 	.byte	0x02, 0x03, 0x01, 0x00, 0x02, 0x06, 0x01, 0x00, 0x04, 0x0b, 0x08, 0x00, 0x09, 0x00, 0x00, 0x00
        /*0020*/ 	.byte	0x00, 0x00, 0x00, 0x00


//--------------------- .nv.info._ZN7cutlass13device_kernelINS_4conv6kernel13ConvUniversalINS1_16ConvProblemShapeILNS1_8OperatorE1ELi3EEENS1_10collective14CollectiveConvINS1_47MainloopSm100TmaUmmaWarpSpecializedImplicitGemmILS5_1ELi34ELi3ELi1ELi2EN4cute5tupleIJNSA_1CILi2EEENSC_ILi1EEESE_EEEEENSB_IJNSC_ILi64EEENSC_ILi128EEENSB_IJNSC_ILi32EEEEEEEEENS_12float_e4m3_tESM_NSA_8TiledMMAINSA_8MMA_AtomIJNSA_10MMA_TraitsINSA_19SM100_MMA_F8F6F4_SSEJSM_SM_fSH_SI_NSA_17integral_constantINSA_4UMMA5MajorELST_0EEENSR_IST_LST_1EEENSR_INSS_7ScaleInELSW_0EEESX_EEEEEENSA_6LayoutINSB_IJSE_SE_SE_EEENSB_IJNSC_ILi0EEES12_S12_EEEEENSB_IJNSA_10UnderscoreES15_S15_EEEEENS7_6detail27Sm100ImplicitGemmTileTraitsINSA_20SM90_TMA_LOAD_IM2COLENSA_14ComposedLayoutINSA_7SwizzleILi1ELi4ELi3EEENSA_18smem_ptr_flag_bitsILi8EEENS10_INSB_IJNSC_ILi8EEESJ_EEENSB_IJSJ_SE_EEEEEEEvEENS19_INSA_23SM90_TMA_LOAD_MULTICASTENS1B_INS1C_ILi3ELi4ELi3EEES1F_NS10_INSB_IJSI_S1G_EEENSB_IJSE_SI_EEEEEEEvEEEENS_8epilogue10collective18CollectiveEpilogueINS1U_23Sm100TmaWarpSpecializedILi2ELi2ELi32ELb0ELb0EEEJSL_NSB_IJNS10_ISH_SE_EES1Z_EEESM_NSB_IJNSB_IJllllEEESE_S12_EEESM_S22_NS1U_6fusion15FusionCallbacksIS1Y_NS23_17LinearCombinationISM_fSM_fLNS_15FloatRoundStyleE2EEESL_S20_JEEENSA_5SM1004TMEM4LOAD26SM100_TMEM_LOAD_16dp32b32xES1A_NS1B_INS1C_ILi2ELi4ELi3EEES1F_NS10_INSB_IJS1G_SH_EEENSB_IJSH_SE_EEEEEEENSA_39AutoVectorizingCopyWithAssumedAlignmentILi128EEENSA_21SM90_TMA_STORE_IM2COLES2H_S2J_S2J_EEEvvEEEEvNT_6ParamsE --------------------------
	.section	.nv.info._ZN7cutlass13device_kernelINS_4conv6kernel13ConvUniversalINS1_16ConvProblemShapeILNS1_8OperatorE1ELi3EEENS1_10collective14CollectiveConvINS1_47MainloopSm100TmaUmmaWarpSpecializedImplicitGemmILS5_1ELi34ELi3ELi1ELi2EN4cute5tupleIJNSA_1CILi2EEENSC_ILi1EEESE_EEEEENSB_IJNSC_ILi64EEENSC_ILi128EEENSB_IJNSC_ILi32EEEEEEEEENS_12float_e4m3_tESM_NSA_8TiledMMAINSA_8MMA_AtomIJNSA_10MMA_TraitsINSA_19SM100_MMA_F8F6F4_SSEJSM_SM_fSH_SI_NSA_17integral_constantINSA_4UMMA5MajorELST_0EEENSR_IST_LST_1EEENSR_INSS_7ScaleInELSW_0EEESX_EEEEEENSA_6LayoutINSB_IJSE_SE_SE_EEENSB_IJNSC_ILi0EEES12_S12_EEEEENSB_IJNSA_10UnderscoreES15_S15_EEEEENS7_6detail27Sm100ImplicitGemmTileTraitsINSA_20SM90_TMA_LOAD_IM2COLENSA_14ComposedLayoutINSA_7SwizzleILi1ELi4ELi3EEENSA_18smem_ptr_flag_bitsILi8EEENS10_INSB_IJNSC_ILi8EEESJ_EEENSB_IJSJ_SE_EEEEEEEvEENS19_INSA_23SM90_TMA_LOAD_MULTICASTENS1B_INS1C_ILi3ELi4ELi3EEES1F_NS10_INSB_IJSI_S1G_EEENSB_IJSE_SI_EEEEEEEvEEEENS_8epilogue10collective18CollectiveEpilogueINS1U_23Sm100TmaWarpSpecializedILi2ELi2ELi32ELb0ELb0EEEJSL_NSB_IJNS10_ISH_SE_EES1Z_EEESM_NSB_IJNSB_IJllllEEESE_S12_EEESM_S22_NS1U_6fusion15FusionCallbacksIS1Y_NS23_17LinearCombinationISM_fSM_fLNS_15FloatRoundStyleE2EEESL_S20_JEEENSA_5SM1004TMEM4LOAD26SM100_TMEM_LOAD_16dp32b32xES1A_NS1B_INS1C_ILi2ELi4ELi3EEES1F_NS10_INSB_IJS1G_SH_EEENSB_IJSH_SE_EEEEEEENSA_39AutoVectorizingCopyWithAssumedAlignmentILi128EEENSA_21SM90_TMA_STORE_IM2COLES2H_S2J_S2J_EEEvvEEEEvNT_6ParamsE,"",@"SHT_CUDA_INFO"
	.sectionflags	@""
	.align	4


	//----- nvinfo : EIATTR_CUDA_API_VERSION
	.align		4
        /*0000*/ 	.byte	0x04, 0x37
        /*0002*/ 	.short	(.L_31 - .L_30)
.L_30:
        /*0004*/ 	.word	0x00000082


	//----- nvinfo : EIATTR_KPARAM_INFO
	.align		4
.L_31:
        /*0008*/ 	.byte	0x04, 0x17
        /*000a*/ 	.short	(.L_33 - .L_32)
.L_32:
        /*000c*/ 	.word	0x00000000
        /*0010*/ 	.short	0x0000
        /*0012*/ 	.short	0x0000
        /*0014*/ 	.byte	0x00, 0xf0, 0x01, 0x24


	//----- nvinfo : EIATTR_AT_ENTRY_FRAGMENTS
	.align		4
.L_33:
        /*0018*/ 	.byte	0x04, 0x4f
        /*001a*/ 	.short	(.L_35 - .L_34)


	//   ....[0]....
.L_34:
        /*001c*/ 	.word	0x00000006


	//----- nvinfo : EIATTR_RESERVED_SMEM_USED
	.align		4
.L_35:
        /*0020*/ 	.byte	0x01, 0x41
	.zero		2


	//----- nvinfo : EIATTR_SPARSE_MMA_MASK
	.align		4
        /*0024*/ 	.byte	0x03, 0x50
        /*0026*/ 	.short	0x0000


	//----- nvinfo : EIATTR_TCGEN05_1CTA_USED
	.align		4
        /*0028*/ 	.byte	0x01, 0x51
	.zero		2


	//----- nvinfo : EIATTR_MAXREG_COUNT
	.align		4
        /*002c*/ 	.byte	0x03, 0x1b
        /*002e*/ 	.short	0x00ff


	//----- nvinfo : EIATTR_NUM_BARRIERS
	.align		4
        /*0030*/ 	.byte	0x02, 0x4c
        /*0032*/ 	.byte	0x07
	.zero		1


	//----- nvinfo : EIATTR_EXTERNS
	.align		4
        /*0034*/ 	.byte	0x04, 0x0f
        /*0036*/ 	.short	(.L_37 - .L_36)


	//   ....[0]....
	.align		4
.L_36:
        /*0038*/ 	.word	index@(__assertfail)


	//----- nvinfo : EIATTR_MERCURY_ISA_VERSION
	.align		4
.L_37:
        /*003c*/ 	.byte	0x03, 0x5f
        /*003e*/ 	.short	0x0101


	//----- nvinfo : EIATTR_INT_WARP_WIDE_INSTR_OFFSETS
	.align		4
        /*0040*/ 	.byte	0x04, 0x31
        /*0042*/ 	.short	(.L_39 - .L_38)


	//   ....[0]....
.L_38:
        /*0044*/ 	.word	0x00005070


	//   ....[1]....
        /*0048*/ 	.word	0x00005090


	//   ....[2]....
        /*004c*/ 	.word	0x000050c0


	//   ....[3]....
        /*0050*/ 	.word	0x00005e20


	//   ....[4]....
        /*0054*/ 	.word	0x00005eb0


	//   ....[5]....
        /*0058*/ 	.word	0x00005fb0


	//   ....[6]....
        /*005c*/ 	.word	0x000060b0


	//----- nvinfo : EIATTR_COOP_GROUP_MASK_REGIDS
	.align		4
.L_39:
        /*0060*/ 	.byte	0x04, 0x29
        /*0062*/ 	.short	(.L_41 - .L_40)


	//   ....[0]....
.L_40:
        /*0064*/ 	.word	0xffffffff


	//   ....[1]....
        /*0068*/ 	.word	0xffffffff


	//   ....[2]....
        /*006c*/ 	.word	0xffffffff


	//   ....[3]....
        /*0070*/ 	.word	0xffffffff


	//   ....[4]....
        /*0074*/ 	.word	0xffffffff


	//   ....[5]....
        /*0078*/ 	.word	0xffffffff


	//   ....[6]....
        /*007c*/ 	.word	0xffffffff


	//   ....[7]....
        /*0080*/ 	.word	0xffffffff


	//   ....[8]....
        /*0084*/ 	.word	0xffffffff


	//   ....[9]....
        /*0088*/ 	.word	0xffffffff


	//   ....[10]....
        /*008c*/ 	.word	0xffffffff


	//   ....[11]....
        /*0090*/ 	.word	0xffffffff


	//   ....[12]....
        /*0094*/ 	.word	0xffffffff


	//----- nvinfo : EIATTR_COOP_GROUP_INSTR_OFFSETS
	.align		4
.L_41:
        /*0098*/ 	.byte	0x04, 0x28
        /*009a*/ 	.short	(.L_43 - .L_42)


	//   ....[0]....
.L_42:
        /*009c*/ 	.word	0x00000090


	//   ....[1]....
        /*00a0*/ 	.word	0x00000500


	//   ....[2]....
        /*00a4*/ 	.word	0x00000a80


	//   ....[3]....
        /*00a8*/ 	.word	0x00000be0


	//   ....[4]....
        /*00ac*/ 	.word	0x00000ce0


	//   ....[5]....
        /*00b0*/ 	.word	0x00000e30


	//   ....[6]....
        /*00b4*/ 	.word	0x00001030


	//   ....[7]....
        /*00b8*/ 	.word	0x00002850


	//   ....[8]....
        /*00bc*/ 	.word	0x00004540


	//   ....[9]....
        /*00c0*/ 	.word	0x00004750


	//   ....[10]....
        /*00c4*/ 	.word	0x00004780


	//   ....[11]....
        /*00c8*/ 	.word	0x00004f50


	//   ....[12]....
        /*00cc*/ 	.word	0x00005190


	//----- nvinfo : EIATTR_VRC_CTA_INIT_COUNT
	.align		4
.L_43:
        /*00d0*/ 	.byte	0x02, 0x4a
        /*00d2*/ 	.byte	0x80
	.zero		1


	//----- nvinfo : EIATTR_SYSCALL_OFFSETS
	.align		4
        /*00d4*/ 	.byte	0x04, 0x46
        /*00d6*/ 	.short	(.L_45 - .L_44)


	//   ....[0]....
.L_44:
        /*00d8*/ 	.word	0x00006ce0


	//   ....[1]....
        /*00dc*/ 	.word	0x00006e20


	//   ....[2]....
        /*00e0*/ 	.word	0x00007830


	//   ....[3]....
        /*00e4*/ 	.word	0x00008600


	//----- nvinfo : EIATTR_MBARRIER_INSTR_OFFSETS
	.align		4
.L_45:
        /*00e8*/ 	.byte	0x04, 0x39
        /*00ea*/ 	.short	(.L_47 - .L_46)


	//   ....[0]....
.L_46:
        /*00ec*/ 	.word	0x00000620
        /*00f0*/ 	.word	0x000000ff
        /*00f4*/ 	.word	0x00000000
        /*00f8*/ 	.short	0x0100
        /*00fa*/ 	.byte	0x04
	.zero		1


	//   ....[1]....
        /*00fc*/ 	.word	0x00000630
        /*0100*/ 	.word	0x000000ff
        /*0104*/ 	.word	0x00000110
        /*0108*/ 	.short	0x0100
        /*010a*/ 	.byte	0x04
	.zero		1


	//   ....[2]....
        /*010c*/ 	.word	0x00000640
        /*0110*/ 	.word	0x000000ff
        /*0114*/ 	.word	0x00000008
        /*0118*/ 	.short	0x0100
        /*011a*/ 	.byte	0x04
	.zero		1


	//   ....[3]....
        /*011c*/ 	.word	0x00000650
        /*0120*/ 	.word	0x000000ff
        /*0124*/ 	.word	0x00000118
        /*0128*/ 	.short	0x0100
        /*012a*/ 	.byte	0x04
	.zero		1


	//   ....[4]....
        /*012c*/ 	.word	0x00000660
        /*0130*/ 	.word	0x000000ff
        /*0134*/ 	.word	0x00000010
        /*0138*/ 	.short	0x0100
        /*013a*/ 	.byte	0x04
	.zero		1


	//   ....[5]....
        /*013c*/ 	.word	0x00000670
        /*0140*/ 	.word	0x000000ff
        /*0144*/ 	.word	0x00000120
        /*0148*/ 	.short	0x0100
        /*014a*/ 	.byte	0x04
	.zero		1


	//   ....[6]....
        /*014c*/ 	.word	0x00000680
        /*0150*/ 	.word	0x000000ff
        /*0154*/ 	.word	0x00000018
        /*0158*/ 	.short	0x0100
        /*015a*/ 	.byte	0x04
	.zero		1


	//   ....[7]....
        /*015c*/ 	.word	0x00000690
        /*0160*/ 	.word	0x000000ff
        /*0164*/ 	.word	0x00000128
        /*0168*/ 	.short	0x0100
        /*016a*/ 	.byte	0x04
	.zero		1


	//   ....[8]....
        /*016c*/ 	.word	0x000006a0
        /*0170*/ 	.word	0x000000ff
        /*0174*/ 	.word	0x00000020
        /*0178*/ 	.short	0x0100
        /*017a*/ 	.byte	0x04
	.zero		1


	//   ....[9]....
        /*017c*/ 	.word	0x000006b0
        /*0180*/ 	.word	0x000000ff
        /*0184*/ 	.word	0x00000130
        /*0188*/ 	.short	0x0100
        /*018a*/ 	.byte	0x04
	.zero		1


	//   ....[10]....
        /*018c*/ 	.word	0x000006c0
        /*0190*/ 	.word	0x000000ff
        /*0194*/ 	.word	0x00000028
        /*0198*/ 	.short	0x0100
        /*019a*/ 	.byte	0x04
	.zero		1


	//   ....[11]....
        /*019c*/ 	.word	0x000006d0
        /*01a0*/ 	.word	0x000000ff
        /*01a4*/ 	.word	0x00000138
        /*01a8*/ 	.short	0x0100
        /*01aa*/ 	.byte	0x04
	.zero		1


	//   ....[12]....
        /*01ac*/ 	.word	0x000006e0
        /*01b0*/ 	.word	0x000000ff
        /*01b4*/ 	.word	0x00000030
        /*01b8*/ 	.short	0x0100
        /*01ba*/ 	.byte	0x04
	.zero		1


	//   ....[13]....
        /*01bc*/ 	.word	0x000006f0
        /*01c0*/ 	.word	0x000000ff
        /*01c4*/ 	.word	0x00000140
        /*01c8*/ 	.short	0x0100
        /*01ca*/ 	.byte	0x04
	.zero		1


	//   ....[14]....
        /*01cc*/ 	.word	0x00000700
        /*01d0*/ 	.word	0x000000ff
        /*01d4*/ 	.word	0x00000038
        /*01d8*/ 	.short	0x0100
        /*01da*/ 	.byte	0x04
	.zero		1


	//   ....[15]....
        /*01dc*/ 	.word	0x00000710
        /*01e0*/ 	.word	0x000000ff
        /*01e4*/ 	.word	0x00000148
        /*01e8*/ 	.short	0x0100
        /*01ea*/ 	.byte	0x04
	.zero		1


	//   ....[16]....
        /*01ec*/ 	.word	0x00000720
        /*01f0*/ 	.word	0x000000ff
        /*01f4*/ 	.word	0x00000040
        /*01f8*/ 	.short	0x0100
        /*01fa*/ 	.byte	0x04
	.zero		1


	//   ....[17]....
        /*01fc*/ 	.word	0x00000730
        /*0200*/ 	.word	0x000000ff
        /*0204*/ 	.word	0x00000150
        /*0208*/ 	.short	0x0100
        /*020a*/ 	.byte	0x04
	.zero		1


	//   ....[18]....
        /*020c*/ 	.word	0x00000740
        /*0210*/ 	.word	0x000000ff
        /*0214*/ 	.word	0x00000048
        /*0218*/ 	.short	0x0100
        /*021a*/ 	.byte	0x04
	.zero		1


	//   ....[19]....
        /*021c*/ 	.word	0x00000750
        /*0220*/ 	.word	0x000000ff
        /*0224*/ 	.word	0x00000158
        /*0228*/ 	.short	0x0100
        /*022a*/ 	.byte	0x04
	.zero		1


	//   ....[20]....
        /*022c*/ 	.word	0x00000760
        /*0230*/ 	.word	0x000000ff
        /*0234*/ 	.word	0x00000050
        /*0238*/ 	.short	0x0100
        /*023a*/ 	.byte	0x04
	.zero		1


	//   ....[21]....
        /*023c*/ 	.word	0x00000770
        /*0240*/ 	.word	0x000000ff
        /*0244*/ 	.word	0x00000160
        /*0248*/ 	.short	0x0100
        /*024a*/ 	.byte	0x04
	.zero		1


	//   ....[22]....
        /*024c*/ 	.word	0x00000780
        /*0250*/ 	.word	0x000000ff
        /*0254*/ 	.word	0x00000058
        /*0258*/ 	.short	0x0100
        /*025a*/ 	.byte	0x04
	.zero		1


	//   ....[23]....
        /*025c*/ 	.word	0x00000790
        /*0260*/ 	.word	0x000000ff
        /*0264*/ 	.word	0x00000168
        /*0268*/ 	.short	0x0100
        /*026a*/ 	.byte	0x04
	.zero		1


	//   ....[24]....
        /*026c*/ 	.word	0x000007a0
        /*0270*/ 	.word	0x000000ff
        /*0274*/ 	.word	0x00000060
        /*0278*/ 	.short	0x0100
        /*027a*/ 	.byte	0x04
	.zero		1


	//   ....[25]....
        /*027c*/ 	.word	0x000007b0
        /*0280*/ 	.word	0x000000ff
        /*0284*/ 	.word	0x00000170
        /*0288*/ 	.short	0x0100
        /*028a*/ 	.byte	0x04
	.zero		1


	//   ....[26]....
        /*028c*/ 	.word	0x000007c0
        /*0290*/ 	.word	0x000000ff
        /*0294*/ 	.word	0x00000068
        /*0298*/ 	.short	0x0100
        /*029a*/ 	.byte	0x04
	.zero		1


	//   ....[27]....
        /*029c*/ 	.word	0x000007d0
        /*02a0*/ 	.word	0x000000ff
        /*02a4*/ 	.word	0x00000178
        /*02a8*/ 	.short	0x0100
        /*02aa*/ 	.byte	0x04
	.zero		1


	//   ....[28]....
        /*02ac*/ 	.word	0x000007e0
        /*02b0*/ 	.word	0x000000ff
        /*02b4*/ 	.word	0x00000070
        /*02b8*/ 	.short	0x0100
        /*02ba*/ 	.byte	0x04
	.zero		1


	//   ....[29]....
        /*02bc*/ 	.word	0x000007f0
        /*02c0*/ 	.word	0x000000ff
        /*02c4*/ 	.word	0x00000180
        /*02c8*/ 	.short	0x0100
        /*02ca*/ 	.byte	0x04
	.zero		1


	//   ....[30]....
        /*02cc*/ 	.word	0x00000800
        /*02d0*/ 	.word	0x000000ff
        /*02d4*/ 	.word	0x00000078
        /*02d8*/ 	.short	0x0100
        /*02da*/ 	.byte	0x04
	.zero		1


	//   ....[31]....
        /*02dc*/ 	.word	0x00000810
        /*02e0*/ 	.word	0x000000ff
        /*02e4*/ 	.word	0x00000188
        /*02e8*/ 	.short	0x0100
        /*02ea*/ 	.byte	0x04
	.zero		1


	//   ....[32]....
        /*02ec*/ 	.word	0x00000820
        /*02f0*/ 	.word	0x000000ff
        /*02f4*/ 	.word	0x00000080
        /*02f8*/ 	.short	0x0100
        /*02fa*/ 	.byte	0x04
	.zero		1


	//   ....[33]....
        /*02fc*/ 	.word	0x00000830
        /*0300*/ 	.word	0x000000ff
        /*0304*/ 	.word	0x00000190
        /*0308*/ 	.short	0x0100
        /*030a*/ 	.byte	0x04
	.zero		1


	//   ....[34]....
        /*030c*/ 	.word	0x00000840
        /*0310*/ 	.word	0x000000ff
        /*0314*/ 	.word	0x00000088
        /*0318*/ 	.short	0x0100
        /*031a*/ 	.byte	0x04
	.zero		1


	//   ....[35]....
        /*031c*/ 	.word	0x00000850
        /*0320*/ 	.word	0x000000ff
        /*0324*/ 	.word	0x00000198
        /*0328*/ 	.short	0x0100
        /*032a*/ 	.byte	0x04
	.zero		1


	//   ....[36]....
        /*032c*/ 	.word	0x00000860
        /*0330*/ 	.word	0x000000ff
        /*0334*/ 	.word	0x00000090
        /*0338*/ 	.short	0x0100
        /*033a*/ 	.byte	0x04
	.zero		1


	//   ....[37]....
        /*033c*/ 	.word	0x00000870
        /*0340*/ 	.word	0x000000ff
        /*0344*/ 	.word	0x000001a0
        /*0348*/ 	.short	0x0100
        /*034a*/ 	.byte	0x04
	.zero		1


	//   ....[38]....
        /*034c*/ 	.word	0x00000880
        /*0350*/ 	.word	0x000000ff
        /*0354*/ 	.word	0x00000098
        /*0358*/ 	.short	0x0100
        /*035a*/ 	.byte	0x04
	.zero		1


	//   ....[39]....
        /*035c*/ 	.word	0x00000890
        /*0360*/ 	.word	0x000000ff
        /*0364*/ 	.word	0x000001a8
        /*0368*/ 	.short	0x0100
        /*036a*/ 	.byte	0x04
	.zero		1


	//   ....[40]....
        /*036c*/ 	.word	0x000008a0
        /*0370*/ 	.word	0x000000ff
        /*0374*/ 	.word	0x000000a0
        /*0378*/ 	.short	0x0100
        /*037a*/ 	.byte	0x04
	.zero		1


	//   ....[41]....
        /*037c*/ 	.word	0x000008b0
        /*0380*/ 	.word	0x000000ff
        /*0384*/ 	.word	0x000001b0
        /*0388*/ 	.short	0x0100
        /*038a*/ 	.byte	0x04
	.zero		1


	//   ....[42]....
        /*038c*/ 	.word	0x000008c0
        /*0390*/ 	.word	0x000000ff
        /*0394*/ 	.word	0x000000a8
        /*0398*/ 	.short	0x0100
        /*039a*/ 	.byte	0x04
	.zero		1


	//   ....[43]....
        /*039c*/ 	.word	0x000008d0
        /*03a0*/ 	.word	0x000000ff
        /*03a4*/ 	.word	0x000001b8
        /*03a8*/ 	.short	0x0100
        /*03aa*/ 	.byte	0x04
	.zero		1


	//   ....[44]....
        /*03ac*/ 	.word	0x000008e0
        /*03b0*/ 	.word	0x000000ff
        /*03b4*/ 	.word	0x000000b0
        /*03b8*/ 	.short	0x0100
        /*03ba*/ 	.byte	0x04
	.zero		1


	//   ....[45]....
        /*03bc*/ 	.word	0x000008f0
        /*03c0*/ 	.word	0x000000ff
        /*03c4*/ 	.word	0x000001c0
        /*03c8*/ 	.short	0x0100
        /*03ca*/ 	.byte	0x04
	.zero		1


	//   ....[46]....
        /*03cc*/ 	.word	0x00000900
        /*03d0*/ 	.word	0x000000ff
        /*03d4*/ 	.word	0x000000b8
        /*03d8*/ 	.short	0x0100
        /*03da*/ 	.byte	0x04
	.zero		1


	//   ....[47]....
        /*03dc*/ 	.word	0x00000910
        /*03e0*/ 	.word	0x000000ff
        /*03e4*/ 	.word	0x000001c8
        /*03e8*/ 	.short	0x0100
        /*03ea*/ 	.byte	0x04
	.zero		1


	//   ....[48]....
        /*03ec*/ 	.word	0x00000920
        /*03f0*/ 	.word	0x000000ff
        /*03f4*/ 	.word	0x000000c0
        /*03f8*/ 	.short	0x0100
        /*03fa*/ 	.byte	0x04
	.zero		1


	//   ....[49]....
        /*03fc*/ 	.word	0x00000930
        /*0400*/ 	.word	0x000000ff
        /*0404*/ 	.word	0x000001d0
        /*0408*/ 	.short	0x0100
        /*040a*/ 	.byte	0x04
	.zero		1


	//   ....[50]....
        /*040c*/ 	.word	0x00000940
        /*0410*/ 	.word	0x000000ff
        /*0414*/ 	.word	0x000000c8
        /*0418*/ 	.short	0x0100
        /*041a*/ 	.byte	0x04
	.zero		1


	//   ....[51]....
        /*041c*/ 	.word	0x00000950
        /*0420*/ 	.word	0x000000ff
        /*0424*/ 	.word	0x000001d8
        /*0428*/ 	.short	0x0100
        /*042a*/ 	.byte	0x04
	.zero		1


	//   ....[52]....
        /*042c*/ 	.word	0x00000960
        /*0430*/ 	.word	0x000000ff
        /*0434*/ 	.word	0x000000d0
        /*0438*/ 	.short	0x0100
        /*043a*/ 	.byte	0x04
	.zero		1


	//   ....[53]....
        /*043c*/ 	.word	0x00000970
        /*0440*/ 	.word	0x000000ff
        /*0444*/ 	.word	0x000001e0
        /*0448*/ 	.short	0x0100
        /*044a*/ 	.byte	0x04
	.zero		1


	//   ....[54]....
        /*044c*/ 	.word	0x00000980
        /*0450*/ 	.word	0x000000ff
        /*0454*/ 	.word	0x000000d8
        /*0458*/ 	.short	0x0100
        /*045a*/ 	.byte	0x04
	.zero		1


	//   ....[55]....
        /*045c*/ 	.word	0x00000990
        /*0460*/ 	.word	0x000000ff
        /*0464*/ 	.word	0x000001e8
        /*0468*/ 	.short	0x0100
        /*046a*/ 	.byte	0x04
	.zero		1


	//   ....[56]....
        /*046c*/ 	.word	0x000009a0
        /*0470*/ 	.word	0x000000ff
        /*0474*/ 	.word	0x000000e0
        /*0478*/ 	.short	0x0100
        /*047a*/ 	.byte	0x04
	.zero		1


	//   ....[57]....
        /*047c*/ 	.word	0x000009b0
        /*0480*/ 	.word	0x000000ff
        /*0484*/ 	.word	0x000001f0
        /*0488*/ 	.short	0x0100
        /*048a*/ 	.byte	0x04
	.zero		1


	//   ....[58]....
        /*048c*/ 	.word	0x000009c0
        /*0490*/ 	.word	0x000000ff
        /*0494*/ 	.word	0x000000e8
        /*0498*/ 	.short	0x0100
        /*049a*/ 	.byte	0x04
	.zero		1


	//   ....[59]....
        /*049c*/ 	.word	0x000009d0
        /*04a0*/ 	.word	0x000000ff
        /*04a4*/ 	.word	0x000001f8
        /*04a8*/ 	.short	0x0100
        /*04aa*/ 	.byte	0x04
	.zero		1


	//   ....[60]....
        /*04ac*/ 	.word	0x000009e0
        /*04b0*/ 	.word	0x000000ff
        /*04b4*/ 	.word	0x000000f0
        /*04b8*/ 	.short	0x0100
        /*04ba*/ 	.byte	0x04
	.zero		1


	//   ....[61]....
        /*04bc*/ 	.word	0x000009f0
        /*04c0*/ 	.word	0x000000ff
        /*04c4*/ 	.word	0x00000200
        /*04c8*/ 	.short	0x0100
        /*04ca*/ 	.byte	0x04
	.zero		1


	//   ....[62]....
        /*04cc*/ 	.word	0x00000a00
        /*04d0*/ 	.word	0x000000ff
        /*04d4*/ 	.word	0x000000f8
        /*04d8*/ 	.short	0x0100
        /*04da*/ 	.byte	0x04
	.zero		1


	//   ....[63]....
        /*04dc*/ 	.word	0x00000a10
        /*04e0*/ 	.word	0x000000ff
        /*04e4*/ 	.word	0x00000208
        /*04e8*/ 	.short	0x0100
        /*04ea*/ 	.byte	0x04
	.zero		1


	//   ....[64]....
        /*04ec*/ 	.word	0x00000a20
        /*04f0*/ 	.word	0x000000ff
        /*04f4*/ 	.word	0x00000100
        /*04f8*/ 	.short	0x0100
        /*04fa*/ 	.byte	0x04
	.zero		1


	//   ....[65]....
        /*04fc*/ 	.word	0x00000a30
        /*0500*/ 	.word	0x000000ff
        /*0504*/ 	.word	0x00000210
        /*0508*/ 	.short	0x0100
        /*050a*/ 	.byte	0x04
	.zero		1


	//   ....[66]....
        /*050c*/ 	.word	0x00000a40
        /*0510*/ 	.word	0x000000ff
        /*0514*/ 	.word	0x00000108
        /*0518*/ 	.short	0x0100
        /*051a*/ 	.byte	0x04
	.zero		1


	//   ....[67]....
        /*051c*/ 	.word	0x00000a50
        /*0520*/ 	.word	0x000000ff
        /*0524*/ 	.word	0x00000218
        /*0528*/ 	.short	0x0100
        /*052a*/ 	.byte	0x04
	.zero		1


	//   ....[68]....
        /*052c*/ 	.word	0x00000b90
        /*0530*/ 	.word	0x000000ff
        /*0534*/ 	.word	0x00000220
        /*0538*/ 	.short	0x0100
        /*053a*/ 	.byte	0x04
	.zero		1


	//   ....[69]....
        /*053c*/ 	.word	0x00000ba0
        /*0540*/ 	.word	0x000000ff
        /*0544*/ 	.word	0x00000230
        /*0548*/ 	.short	0x0100
        /*054a*/ 	.byte	0x04
	.zero		1


	//   ....[70]....
        /*054c*/ 	.word	0x00000bb0
        /*0550*/ 	.word	0x000000ff
        /*0554*/ 	.word	0x00000228
        /*0558*/ 	.short	0x0100
        /*055a*/ 	.byte	0x04
	.zero		1


	//   ....[71]....
        /*055c*/ 	.word	0x00000bc0
        /*0560*/ 	.word	0x000000ff
        /*0564*/ 	.word	0x00000238
        /*0568*/ 	.short	0x0100
        /*056a*/ 	.byte	0x04
	.zero		1


	//   ....[72]....
        /*056c*/ 	.word	0x00000cb0
        /*0570*/ 	.word	0x000000ff
        /*0574*/ 	.word	0x00000240
        /*0578*/ 	.short	0x0100
        /*057a*/ 	.byte	0x06
	.zero		1


	//   ....[73]....
        /*057c*/ 	.word	0x00000cc0
        /*0580*/ 	.word	0x000000ff
        /*0584*/ 	.word	0x00000248
        /*0588*/ 	.short	0x0100
        /*058a*/ 	.byte	0x06
	.zero		1


	//   ....[74]....
        /*058c*/ 	.word	0x00000e00
        /*0590*/ 	.word	0x000000ff
        /*0594*/ 	.word	0x00000250
        /*0598*/ 	.short	0x0100
        /*059a*/ 	.byte	0x06
	.zero		1


	//   ....[75]....
        /*059c*/ 	.word	0x00000e10
        /*05a0*/ 	.word	0x000000ff
        /*05a4*/ 	.word	0x00000258
        /*05a8*/ 	.short	0x0100
        /*05aa*/ 	.byte	0x06
	.zero		1


	//   ....[76]....
        /*05ac*/ 	.word	0x00000f40
        /*05b0*/ 	.word	0x000000ff
        /*05b4*/ 	.word	0x00000260
        /*05b8*/ 	.short	0x0100
        /*05ba*/ 	.byte	0x04
	.zero		1


	//   ....[77]....
        /*05bc*/ 	.word	0x00000f50
        /*05c0*/ 	.word	0x000000ff
        /*05c4*/ 	.word	0x00000270
        /*05c8*/ 	.short	0x0100
        /*05ca*/ 	.byte	0x04
	.zero		1


	//   ....[78]....
        /*05cc*/ 	.word	0x00000f60
        /*05d0*/ 	.word	0x000000ff
        /*05d4*/ 	.word	0x00000268
        /*05d8*/ 	.short	0x0100
        /*05da*/ 	.byte	0x04
	.zero		1


	//   ....[79]....
        /*05dc*/ 	.word	0x00000f70
        /*05e0*/ 	.word	0x000000ff
        /*05e4*/ 	.word	0x00000278
        /*05e8*/ 	.short	0x0100
        /*05ea*/ 	.byte	0x04
	.zero		1


	//   ....[80]....
        /*05ec*/ 	.word	0x00001aa0
        /*05f0*/ 	.word	0x000000ff
        /*05f4*/ 	.word	0x00000110
        /*05f8*/ 	.short	0x010a
        /*05fa*/ 	.byte	0x04
	.zero		1


	//   ....[81]....
        /*05fc*/ 	.word	0x00001dd0
        /*0600*/ 	.word	0x000000ff
        /*0604*/ 	.word	0x00000110
        /*0608*/ 	.short	0x010a
        /*060a*/ 	.byte	0x09
	.zero		1


	//   ....[82]....
        /*060c*/ 	.word	0x00001f60
        /*0610*/ 	.word	0x000000ff
        /*0614*/ 	.word	0x00000110
        /*0618*/ 	.short	0x010a
        /*061a*/ 	.byte	0x08
	.zero		1


	//   ....[83]....
        /*061c*/ 	.word	0x000021a0
        /*0620*/ 	.word	0x000000ff
        /*0624*/ 	.word	0x00000248
        /*0628*/ 	.short	0x0101
        /*062a*/ 	.byte	0x1d
	.zero		1


	//   ....[84]....
        /*062c*/ 	.word	0x000021c0
        /*0630*/ 	.word	0x000000ff
        /*0634*/ 	.word	0x00000110
        /*0638*/ 	.short	0x010a
        /*063a*/ 	.byte	0x04
	.zero		1


	//   ....[85]....
        /*063c*/ 	.word	0x00002490
        /*0640*/ 	.word	0x000000ff
        /*0644*/ 	.word	0x00000110
        /*0648*/ 	.short	0x010a
        /*064a*/ 	.byte	0x09
	.zero		1


	//   ....[86]....
        /*064c*/ 	.word	0x00002620
        /*0650*/ 	.word	0x000000ff
        /*0654*/ 	.word	0x00000110
        /*0658*/ 	.short	0x010a
        /*065a*/ 	.byte	0x08
	.zero		1


	//   ....[87]....
        /*065c*/ 	.word	0x00002860
        /*0660*/ 	.word	0x000000ff
        /*0664*/ 	.word	0x00000250
        /*0668*/ 	.short	0x010a
        /*066a*/ 	.byte	0x1d
	.zero		1


	//   ....[88]....
        /*066c*/ 	.word	0x00002920
        /*0670*/ 	.word	0x000000ff
        /*0674*/ 	.word	0x00000000
        /*0678*/ 	.short	0x0101
        /*067a*/ 	.byte	0x04
	.zero		1


	//   ....[89]....
        /*067c*/ 	.word	0x00002f10
        /*0680*/ 	.word	0x000000ff
        /*0684*/ 	.word	0x00000000
        /*0688*/ 	.short	0x010a
        /*068a*/ 	.byte	0x04
	.zero		1


	//   ....[90]....
        /*068c*/ 	.word	0x00002fa0
        /*0690*/ 	.word	0x000000ff
        /*0694*/ 	.word	0x00000000
        /*0698*/ 	.short	0x010a
        /*069a*/ 	.byte	0x05
	.zero		1


	//   ....[91]....
        /*069c*/ 	.word	0x00003030
        /*06a0*/ 	.word	0x000000ff
        /*06a4*/ 	.word	0x00000000
        /*06a8*/ 	.short	0x010a
        /*06aa*/ 	.byte	0x05
	.zero		1


	//   ....[92]....
        /*06ac*/ 	.word	0x000030c0
        /*06b0*/ 	.word	0x000000ff
        /*06b4*/ 	.word	0x00000000
        /*06b8*/ 	.short	0x010a
        /*06ba*/ 	.byte	0x05
	.zero		1


	//   ....[93]....
        /*06bc*/ 	.word	0x00003150
        /*06c0*/ 	.word	0x000000ff
        /*06c4*/ 	.word	0x00000000
        /*06c8*/ 	.short	0x010a
        /*06ca*/ 	.byte	0x05
	.zero		1


	//   ....[94]....
        /*06cc*/ 	.word	0x000031e0
        /*06d0*/ 	.word	0x000000ff
        /*06d4*/ 	.word	0x00000000
        /*06d8*/ 	.short	0x010a
        /*06da*/ 	.byte	0x05
	.zero		1


	//   ....[95]....
        /*06dc*/ 	.word	0x00003270
        /*06e0*/ 	.word	0x000000ff
        /*06e4*/ 	.word	0x00000000
        /*06e8*/ 	.short	0x010a
        /*06ea*/ 	.byte	0x05
	.zero		1


	//   ....[96]....
        /*06ec*/ 	.word	0x00003300
        /*06f0*/ 	.word	0x000000ff
        /*06f4*/ 	.word	0x00000000
        /*06f8*/ 	.short	0x010a
        /*06fa*/ 	.byte	0x05
	.zero		1


	//   ....[97]....
        /*06fc*/ 	.word	0x00003390
        /*0700*/ 	.word	0x000000ff
        /*0704*/ 	.word	0x00000000
        /*0708*/ 	.short	0x010a
        /*070a*/ 	.byte	0x05
	.zero		1


	//   ....[98]....
        /*070c*/ 	.word	0x00003420
        /*0710*/ 	.word	0x000000ff
        /*0714*/ 	.word	0x00000000
        /*0718*/ 	.short	0x010a
        /*071a*/ 	.byte	0x05
	.zero		1


	//   ....[99]....
        /*071c*/ 	.word	0x000034b0
        /*0720*/ 	.word	0x000000ff
        /*0724*/ 	.word	0x00000000
        /*0728*/ 	.short	0x010a
        /*072a*/ 	.byte	0x05
	.zero		1


	//   ....[100]....
        /*072c*/ 	.word	0x00003540
        /*0730*/ 	.word	0x000000ff
        /*0734*/ 	.word	0x00000000
        /*0738*/ 	.short	0x010a
        /*073a*/ 	.byte	0x05
	.zero		1


	//   ....[101]....
        /*073c*/ 	.word	0x000035d0
        /*0740*/ 	.word	0x000000ff
        /*0744*/ 	.word	0x00000000
        /*0748*/ 	.short	0x010a
        /*074a*/ 	.byte	0x05
	.zero		1


	//   ....[102]....
        /*074c*/ 	.word	0x00003660
        /*0750*/ 	.word	0x000000ff
        /*0754*/ 	.word	0x00000000
        /*0758*/ 	.short	0x010a
        /*075a*/ 	.byte	0x05
	.zero		1


	//   ....[103]....
        /*075c*/ 	.word	0x000036f0
        /*0760*/ 	.word	0x000000ff
        /*0764*/ 	.word	0x00000000
        /*0768*/ 	.short	0x010a
        /*076a*/ 	.byte	0x05
	.zero		1


	//   ....[104]....
        /*076c*/ 	.word	0x00003780
        /*0770*/ 	.word	0x000000ff
        /*0774*/ 	.word	0x00000000
        /*0778*/ 	.short	0x010a
        /*077a*/ 	.byte	0x05
	.zero		1


	//   ....[105]....
        /*077c*/ 	.word	0x00003810
        /*0780*/ 	.word	0x000000ff
        /*0784*/ 	.word	0x00000000
        /*0788*/ 	.short	0x010a
        /*078a*/ 	.byte	0x05
	.zero		1


	//   ....[106]....
        /*078c*/ 	.word	0x000038a0
        /*0790*/ 	.word	0x000000ff
        /*0794*/ 	.word	0x00000000
        /*0798*/ 	.short	0x010a
        /*079a*/ 	.byte	0x05
	.zero		1


	//   ....[107]....
        /*079c*/ 	.word	0x00003930
        /*07a0*/ 	.word	0x000000ff
        /*07a4*/ 	.word	0x00000000
        /*07a8*/ 	.short	0x010a
        /*07aa*/ 	.byte	0x05
	.zero		1


	//   ....[108]....
        /*07ac*/ 	.word	0x000039c0
        /*07b0*/ 	.word	0x000000ff
        /*07b4*/ 	.word	0x00000000
        /*07b8*/ 	.short	0x010a
        /*07ba*/ 	.byte	0x05
	.zero		1


	//   ....[109]....
        /*07bc*/ 	.word	0x00003a50
        /*07c0*/ 	.word	0x000000ff
        /*07c4*/ 	.word	0x00000000
        /*07c8*/ 	.short	0x010a
        /*07ca*/ 	.byte	0x05
	.zero		1


	//   ....[110]....
        /*07cc*/ 	.word	0x00003ae0
        /*07d0*/ 	.word	0x000000ff
        /*07d4*/ 	.word	0x00000000
        /*07d8*/ 	.short	0x010a
        /*07da*/ 	.byte	0x05
	.zero		1


	//   ....[111]....
        /*07dc*/ 	.word	0x00003b70
        /*07e0*/ 	.word	0x000000ff
        /*07e4*/ 	.word	0x00000000
        /*07e8*/ 	.short	0x010a
        /*07ea*/ 	.byte	0x05
	.zero		1


	//   ....[112]....
        /*07ec*/ 	.word	0x00003c00
        /*07f0*/ 	.word	0x000000ff
        /*07f4*/ 	.word	0x00000000
        /*07f8*/ 	.short	0x010a
        /*07fa*/ 	.byte	0x05
	.zero		1


	//   ....[113]....
        /*07fc*/ 	.word	0x00003c90
        /*0800*/ 	.word	0x000000ff
        /*0804*/ 	.word	0x00000000
        /*0808*/ 	.short	0x010a
        /*080a*/ 	.byte	0x05
	.zero		1


	//   ....[114]....
        /*080c*/ 	.word	0x00003d20
        /*0810*/ 	.word	0x000000ff
        /*0814*/ 	.word	0x00000000
        /*0818*/ 	.short	0x010a
        /*081a*/ 	.byte	0x05
	.zero		1


	//   ....[115]....
        /*081c*/ 	.word	0x00003db0
        /*0820*/ 	.word	0x000000ff
        /*0824*/ 	.word	0x00000000
        /*0828*/ 	.short	0x010a
        /*082a*/ 	.byte	0x05
	.zero		1


	//   ....[116]....
        /*082c*/ 	.word	0x00003e40
        /*0830*/ 	.word	0x000000ff
        /*0834*/ 	.word	0x00000000
        /*0838*/ 	.short	0x010a
        /*083a*/ 	.byte	0x05
	.zero		1


	//   ....[117]....
        /*083c*/ 	.word	0x00003ed0
        /*0840*/ 	.word	0x000000ff
        /*0844*/ 	.word	0x00000000
        /*0848*/ 	.short	0x010a
        /*084a*/ 	.byte	0x05
	.zero		1


	//   ....[118]....
        /*084c*/ 	.word	0x00003f60
        /*0850*/ 	.word	0x000000ff
        /*0854*/ 	.word	0x00000000
        /*0858*/ 	.short	0x010a
        /*085a*/ 	.byte	0x05
	.zero		1


	//   ....[119]....
        /*085c*/ 	.word	0x00003ff0
        /*0860*/ 	.word	0x000000ff
        /*0864*/ 	.word	0x00000000
        /*0868*/ 	.short	0x010a
        /*086a*/ 	.byte	0x05
	.zero		1


	//   ....[120]....
        /*086c*/ 	.word	0x00004080
        /*0870*/ 	.word	0x000000ff
        /*0874*/ 	.word	0x00000000
        /*0878*/ 	.short	0x010a
        /*087a*/ 	.byte	0x05
	.zero		1


	//   ....[121]....
        /*087c*/ 	.word	0x00004110
        /*0880*/ 	.word	0x000000ff
        /*0884*/ 	.word	0x00000000
        /*0888*/ 	.short	0x010a
        /*088a*/ 	.byte	0x05
	.zero		1


	//   ....[122]....
        /*088c*/ 	.word	0x000041b0
        /*0890*/ 	.word	0x00000000
        /*0894*/ 	.word	0x00000000
        /*0898*/ 	.short	0x010a
        /*089a*/ 	.byte	0xff
	.zero		1


	//   ....[123]....
        /*089c*/ 	.word	0x00004300
        /*08a0*/ 	.word	0x000000ff
        /*08a4*/ 	.word	0x00000258
        /*08a8*/ 	.short	0x010a
        /*08aa*/ 	.byte	0x04
	.zero		1


	//   ....[124]....
        /*08ac*/ 	.word	0x000043a0
        /*08b0*/ 	.word	0x000000ff
        /*08b4*/ 	.word	0x00000250
        /*08b8*/ 	.short	0x010a
        /*08ba*/ 	.byte	0x04
	.zero		1


	//   ....[125]....
        /*08bc*/ 	.word	0x00004440
        /*08c0*/ 	.word	0x000000ff
        /*08c4*/ 	.word	0x00000000
        /*08c8*/ 	.short	0x0101
        /*08ca*/ 	.byte	0x05
	.zero		1


	//   ....[126]....
        /*08cc*/ 	.word	0x00004480
        /*08d0*/ 	.word	0x000000ff
        /*08d4*/ 	.word	0x00000258
        /*08d8*/ 	.short	0x0106
        /*08da*/ 	.byte	0x04
	.zero		1


	//   ....[127]....
        /*08dc*/ 	.word	0x000044c0
        /*08e0*/ 	.word	0x00000000
        /*08e4*/ 	.word	0x00000258
        /*08e8*/ 	.short	0x010a
        /*08ea*/ 	.byte	0xff
	.zero		1


	//   ....[128]....
        /*08ec*/ 	.word	0x000049e0
        /*08f0*/ 	.word	0x000000ff
        /*08f4*/ 	.word	0x00000250
        /*08f8*/ 	.short	0x010a
        /*08fa*/ 	.byte	0x0e
	.zero		1


	//   ....[129]....
        /*08fc*/ 	.word	0x00004a90
        /*0900*/ 	.word	0x000000ff
        /*0904*/ 	.word	0x00000000
        /*0908*/ 	.short	0x0101
        /*090a*/ 	.byte	0x16
	.zero		1


	//   ....[130]....
        /*090c*/ 	.word	0x00004aa0
        /*0910*/ 	.word	0x000000ff
        /*0914*/ 	.word	0x00000270
        /*0918*/ 	.short	0x010a
        /*091a*/ 	.byte	0x13
	.zero		1


	//   ....[131]....
        /*091c*/ 	.word	0x00004b30
        /*0920*/ 	.word	0x000000ff
        /*0924*/ 	.word	0x00000000
        /*0928*/ 	.short	0x010a
        /*092a*/ 	.byte	0x04
	.zero		1


	//   ....[132]....
        /*092c*/ 	.word	0x00004ba0
        /*0930*/ 	.word	0x000000ff
        /*0934*/ 	.word	0x00000000
        /*0938*/ 	.short	0x010a
        /*093a*/ 	.byte	0x05
	.zero		1


	//   ....[133]....
        /*093c*/ 	.word	0x00004cc0
        /*0940*/ 	.word	0x000000ff
        /*0944*/ 	.word	0x00000000
        /*0948*/ 	.short	0x010a
        /*094a*/ 	.byte	0x04
	.zero		1


	//   ....[134]....
        /*094c*/ 	.word	0x00004ea0
        /*0950*/ 	.word	0x000000ff
        /*0954*/ 	.word	0x00000000
        /*0958*/ 	.short	0x010a
        /*095a*/ 	.byte	0x04
	.zero		1


	//   ....[135]....
        /*095c*/ 	.word	0x00004f30
        /*0960*/ 	.word	0x000000ff
        /*0964*/ 	.word	0x00000000
        /*0968*/ 	.short	0x010a
        /*096a*/ 	.byte	0x04
	.zero		1


	//   ....[136]....
        /*096c*/ 	.word	0x000054d0
        /*0970*/ 	.word	0x000000ff
        /*0974*/ 	.word	0x00000250
        /*0978*/ 	.short	0x010a
        /*097a*/ 	.byte	0x16
	.zero		1


	//   ....[137]....
        /*097c*/ 	.word	0x00005570
        /*0980*/ 	.word	0x000000ff
        /*0984*/ 	.word	0x00000000
        /*0988*/ 	.short	0x0101
        /*098a*/ 	.byte	0x2d
	.zero		1


	//   ....[138]....
        /*098c*/ 	.word	0x00005ac0
        /*0990*/ 	.word	0x000000ff
        /*0994*/ 	.word	0x00000248
        /*0998*/ 	.short	0x010a
        /*099a*/ 	.byte	0x16
	.zero		1


	//   ....[139]....
        /*099c*/ 	.word	0x00005c60
        /*09a0*/ 	.word	0x000000ff
        /*09a4*/ 	.word	0x00000230
        /*09a8*/ 	.short	0x010a
        /*09aa*/ 	.byte	0x16
	.zero		1


	//   ....[140]....
        /*09ac*/ 	.word	0x00005f50
        /*09b0*/ 	.word	0x000000ff
        /*09b4*/ 	.word	0x00000220
        /*09b8*/ 	.short	0x010b
        /*09ba*/ 	.byte	0x16
	.zero		1


	//   ....[141]....
        /*09bc*/ 	.word	0x00005f60
        /*09c0*/ 	.word	0x000000ff
        /*09c4*/ 	.word	0x00000000
        /*09c8*/ 	.short	0x0101
        /*09ca*/ 	.byte	0x2f
	.zero		1


	//   ....[142]....
        /*09cc*/ 	.word	0x00005f70
        /*09d0*/ 	.word	0x000000ff
        /*09d4*/ 	.word	0x00000238
        /*09d8*/ 	.short	0x010a
        /*09da*/ 	.byte	0x16
	.zero		1


	//   ....[143]....
        /*09dc*/ 	.word	0x00006120
        /*09e0*/ 	.word	0x000000ff
        /*09e4*/ 	.word	0x00000228
        /*09e8*/ 	.short	0x010b
        /*09ea*/ 	.byte	0x16
	.zero		1


	//   ....[144]....
        /*09ec*/ 	.word	0x00006130
        /*09f0*/ 	.word	0x000000ff
        /*09f4*/ 	.word	0x00000000
        /*09f8*/ 	.short	0x0101
        /*09fa*/ 	.byte	0x2e
	.zero		1


	//   ....[145]....
        /*09fc*/ 	.word	0x00006160
        /*0a00*/ 	.word	0x000000ff
        /*0a04*/ 	.word	0x00000230
        /*0a08*/ 	.short	0x010a
        /*0a0a*/ 	.byte	0x16
	.zero		1


	//   ....[146]....
        /*0a0c*/ 	.word	0x000061a0
        /*0a10*/ 	.word	0x00000000
        /*0a14*/ 	.word	0x00000238
        /*0a18*/ 	.short	0x010a
        /*0a1a*/ 	.byte	0xff
	.zero		1


	//   ....[147]....
        /*0a1c*/ 	.word	0x00006580
        /*0a20*/ 	.word	0x000000ff
        /*0a24*/ 	.word	0x00000250
        /*0a28*/ 	.short	0x010a
        /*0a2a*/ 	.byte	0x31
	.zero		1


	//   ....[148]....
        /*0a2c*/ 	.word	0x00006650
        /*0a30*/ 	.word	0x000000ff
        /*0a34*/ 	.word	0x00000000
        /*0a38*/ 	.short	0x0101
        /*0a3a*/ 	.byte	0x04
	.zero		1


	//   ....[149]....
        /*0a3c*/ 	.word	0x00007290
        /*0a40*/ 	.word	0x00000000
        /*0a44*/ 	.word	0x00000220
        /*0a48*/ 	.short	0x010a
        /*0a4a*/ 	.byte	0xff
	.zero		1


	//   ....[150]....
        /*0a4c*/ 	.word	0x00007340
        /*0a50*/ 	.word	0x00000075
        /*0a54*/ 	.word	0x00000260
        /*0a58*/ 	.short	0x010a
        /*0a5a*/ 	.byte	0xff
	.zero		1


	//   ....[151]....
        /*0a5c*/ 	.word	0x00007570
        /*0a60*/ 	.word	0x00000000
        /*0a64*/ 	.word	0x00000220
        /*0a68*/ 	.short	0x010a
        /*0a6a*/ 	.byte	0xff
	.zero		1


	//   ....[152]....
        /*0a6c*/ 	.word	0x000076a0
        /*0a70*/ 	.word	0x00000002
        /*0a74*/ 	.word	0x00000000
        /*0a78*/ 	.short	0x0101
        /*0a7a*/ 	.byte	0xff
	.zero		1


	//   ....[153]....
        /*0a7c*/ 	.word	0x00007700
        /*0a80*/ 	.word	0x00000075
        /*0a84*/ 	.word	0x00000260
        /*0a88*/ 	.short	0x010a
        /*0a8a*/ 	.byte	0xff
	.zero		1


	//   ....[154]....
        /*0a8c*/ 	.word	0x000082a0
        /*0a90*/ 	.word	0x0000007d
        /*0a94*/ 	.word	0x00000220
        /*0a98*/ 	.short	0x010a
        /*0a9a*/ 	.byte	0xff
	.zero		1


	//   ....[155]....
        /*0a9c*/ 	.word	0x00008370
        /*0aa0*/ 	.word	0x0000007d
        /*0aa4*/ 	.word	0x00000220
        /*0aa8*/ 	.short	0x010a
        /*0aaa*/ 	.byte	0xff
	.zero		1


	//   ....[156]....
        /*0aac*/ 	.word	0x00008480
        /*0ab0*/ 	.word	0x00000000
        /*0ab4*/ 	.word	0x00000000
        /*0ab8*/ 	.short	0x0101
        /*0aba*/ 	.byte	0xff
	.zero		1


	//   ....[157]....
        /*0abc*/ 	.word	0x00008910
        /*0ac0*/ 	.word	0x000000ff
        /*0ac4*/ 	.word	0x00000000
        /*0ac8*/ 	.short	0x0101
        /*0aca*/ 	.byte	0x04
	.zero		1


	//   ....[158]....
        /*0acc*/ 	.word	0x00009140
        /*0ad0*/ 	.word	0x00000000
        /*0ad4*/ 	.word	0x00000110
        /*0ad8*/ 	.short	0x010a
        /*0ada*/ 	.byte	0xff
	.zero		1


	//   ....[159]....
        /*0adc*/ 	.word	0x000091a0
        /*0ae0*/ 	.word	0x00000000
        /*0ae4*/ 	.word	0x00000110
        /*0ae8*/ 	.short	0x010a
        /*0aea*/ 	.byte	0xff
	.zero		1


	//   ....[160]....
        /*0aec*/ 	.word	0x00009200
        /*0af0*/ 	.word	0x00000000
        /*0af4*/ 	.word	0x00000250
        /*0af8*/ 	.short	0x010a
        /*0afa*/ 	.byte	0xff
	.zero		1


	//   ....[161]....
        /*0afc*/ 	.word	0x00009260
        /*0b00*/ 	.word	0x00000000
        /*0b04*/ 	.word	0x00000000
        /*0b08*/ 	.short	0x010a
        /*0b0a*/ 	.byte	0xff
	.zero		1


	//   ....[162]....
        /*0b0c*/ 	.word	0x000092c0
        /*0b10*/ 	.word	0x00000000
        /*0b14*/ 	.word	0x00000000
        /*0b18*/ 	.short	0x010a
        /*0b1a*/ 	.byte	0xff
	.zero		1


	//   ....[163]....
        /*0b1c*/ 	.word	0x00009320
        /*0b20*/ 	.word	0x00000000
        /*0b24*/ 	.word	0x00000000
        /*0b28*/ 	.short	0x010a
        /*0b2a*/ 	.byte	0xff
	.zero		1


	//   ....[164]....
        /*0b2c*/ 	.word	0x00009380
        /*0b30*/ 	.word	0x00000000
        /*0b34*/ 	.word	0x00000000
        /*0b38*/ 	.short	0x010a
        /*0b3a*/ 	.byte	0xff
	.zero		1


	//   ....[165]....
        /*0b3c*/ 	.word	0x000093e0
        /*0b40*/ 	.word	0x00000000
        /*0b44*/ 	.word	0x00000000
        /*0b48*/ 	.short	0x010a
        /*0b4a*/ 	.byte	0xff
	.zero		1


	//   ....[166]....
        /*0b4c*/ 	.word	0x00009440
        /*0b50*/ 	.word	0x00000000
        /*0b54*/ 	.word	0x00000000
        /*0b58*/ 	.short	0x010a
        /*0b5a*/ 	.byte	0xff
	.zero		1


	//   ....[167]....
        /*0b5c*/ 	.word	0x000094a0
        /*0b60*/ 	.word	0x00000000
        /*0b64*/ 	.word	0x00000000
        /*0b68*/ 	.short	0x010a
        /*0b6a*/ 	.byte	0xff
	.zero		1


	//   ....[168]....
        /*0b6c*/ 	.word	0x00009500
        /*0b70*/ 	.word	0x00000000
        /*0b74*/ 	.word	0x00000000
        /*0b78*/ 	.short	0x010a
        /*0b7a*/ 	.byte	0xff
	.zero		1


	//   ....[169]....
        /*0b7c*/ 	.word	0x00009560
        /*0b80*/ 	.word	0x00000000
        /*0b84*/ 	.word	0x00000000
        /*0b88*/ 	.short	0x010a
        /*0b8a*/ 	.byte	0xff
	.zero		1


	//   ....[170]....
        /*0b8c*/ 	.word	0x000095c0
        /*0b90*/ 	.word	0x00000000
        /*0b94*/ 	.word	0x00000000
        /*0b98*/ 	.short	0x010a
        /*0b9a*/ 	.byte	0xff
	.zero		1


	//   ....[171]....
        /*0b9c*/ 	.word	0x00009620
        /*0ba0*/ 	.word	0x00000000
        /*0ba4*/ 	.word	0x00000000
        /*0ba8*/ 	.short	0x010a
        /*0baa*/ 	.byte	0xff
	.zero		1


	//   ....[172]....
        /*0bac*/ 	.word	0x00009680
        /*0bb0*/ 	.word	0x00000000
        /*0bb4*/ 	.word	0x00000000
        /*0bb8*/ 	.short	0x010a
        /*0bba*/ 	.byte	0xff
	.zero		1


	//   ....[173]....
        /*0bbc*/ 	.word	0x000096e0
        /*0bc0*/ 	.word	0x00000000
        /*0bc4*/ 	.word	0x00000000
        /*0bc8*/ 	.short	0x010a
        /*0bca*/ 	.byte	0xff
	.zero		1


	//   ....[174]....
        /*0bcc*/ 	.word	0x00009740
        /*0bd0*/ 	.word	0x00000000
        /*0bd4*/ 	.word	0x00000000
        /*0bd8*/ 	.short	0x010a
        /*0bda*/ 	.byte	0xff
	.zero		1


	//   ....[175]....
        /*0bdc*/ 	.word	0x000097a0
        /*0be0*/ 	.word	0x00000000
        /*0be4*/ 	.word	0x00000000
        /*0be8*/ 	.short	0x010a
        /*0bea*/ 	.byte	0xff
	.zero		1


	//   ....[176]....
        /*0bec*/ 	.word	0x00009800
        /*0bf0*/ 	.word	0x00000000
        /*0bf4*/ 	.word	0x00000000
        /*0bf8*/ 	.short	0x010a
        /*0bfa*/ 	.byte	0xff
	.zero		1


	//   ....[177]....
        /*0bfc*/ 	.word	0x00009860
        /*0c00*/ 	.word	0x00000000
        /*0c04*/ 	.word	0x00000000
        /*0c08*/ 	.short	0x010a
        /*0c0a*/ 	.byte	0xff
	.zero		1


	//   ....[178]....
        /*0c0c*/ 	.word	0x000098c0
        /*0c10*/ 	.word	0x00000000
        /*0c14*/ 	.word	0x00000000
        /*0c18*/ 	.short	0x010a
        /*0c1a*/ 	.byte	0xff
	.zero		1


	//   ....[179]....
        /*0c1c*/ 	.word	0x00009920
        /*0c20*/ 	.word	0x00000000
        /*0c24*/ 	.word	0x00000000
        /*0c28*/ 	.short	0x010a
        /*0c2a*/ 	.byte	0xff
	.zero		1


	//   ....[180]....
        /*0c2c*/ 	.word	0x00009980
        /*0c30*/ 	.word	0x00000000
        /*0c34*/ 	.word	0x00000000
        /*0c38*/ 	.short	0x010a
        /*0c3a*/ 	.byte	0xff
	.zero		1


	//   ....[181]....
        /*0c3c*/ 	.word	0x000099e0
        /*0c40*/ 	.word	0x00000000
        /*0c44*/ 	.word	0x00000000
        /*0c48*/ 	.short	0x010a
        /*0c4a*/ 	.byte	0xff
	.zero		1


	//   ....[182]....
        /*0c4c*/ 	.word	0x00009a40
        /*0c50*/ 	.word	0x00000000
        /*0c54*/ 	.word	0x00000000
        /*0c58*/ 	.short	0x010a
        /*0c5a*/ 	.byte	0xff
	.zero		1


	//   ....[183]....
        /*0c5c*/ 	.word	0x00009aa0
        /*0c60*/ 	.word	0x00000000
        /*0c64*/ 	.word	0x00000000
        /*0c68*/ 	.short	0x010a
        /*0c6a*/ 	.byte	0xff
	.zero		1


	//   ....[184]....
        /*0c6c*/ 	.word	0x00009b00
        /*0c70*/ 	.word	0x00000000
        /*0c74*/ 	.word	0x00000000
        /*0c78*/ 	.short	0x010a
        /*0c7a*/ 	.byte	0xff
	.zero		1


	//   ....[185]....
        /*0c7c*/ 	.word	0x00009b60
        /*0c80*/ 	.word	0x00000000
        /*0c84*/ 	.word	0x00000000
        /*0c88*/ 	.short	0x010a
        /*0c8a*/ 	.byte	0xff
	.zero		1


	//   ....[186]....
        /*0c8c*/ 	.word	0x00009bc0
        /*0c90*/ 	.word	0x00000000
        /*0c94*/ 	.word	0x00000000
        /*0c98*/ 	.short	0x010a
        /*0c9a*/ 	.byte	0xff
	.zero		1


	//   ....[187]....
        /*0c9c*/ 	.word	0x00009c20
        /*0ca0*/ 	.word	0x00000000
        /*0ca4*/ 	.word	0x00000000
        /*0ca8*/ 	.short	0x010a
        /*0caa*/ 	.byte	0xff
	.zero		1


	//   ....[188]....
        /*0cac*/ 	.word	0x00009c80
        /*0cb0*/ 	.word	0x00000000
        /*0cb4*/ 	.word	0x00000000
        /*0cb8*/ 	.short	0x010a
        /*0cba*/ 	.byte	0xff
	.zero		1


	//   ....[189]....
        /*0cbc*/ 	.word	0x00009ce0
        /*0cc0*/ 	.word	0x00000000
        /*0cc4*/ 	.word	0x00000000
        /*0cc8*/ 	.short	0x010a
        /*0cca*/ 	.byte	0xff
	.zero		1


	//   ....[190]....
        /*0ccc*/ 	.word	0x00009d40
        /*0cd0*/ 	.word	0x00000000
        /*0cd4*/ 	.word	0x00000000
        /*0cd8*/ 	.short	0x010a
        /*0cda*/ 	.byte	0xff
	.zero		1


	//   ....[191]....
        /*0cdc*/ 	.word	0x00009da0
        /*0ce0*/ 	.word	0x00000000
        /*0ce4*/ 	.word	0x00000000
        /*0ce8*/ 	.short	0x010a
        /*0cea*/ 	.byte	0xff
	.zero		1


	//   ....[192]....
        /*0cec*/ 	.word	0x00009e00
        /*0cf0*/ 	.word	0x00000000
        /*0cf4*/ 	.word	0x00000000
        /*0cf8*/ 	.short	0x010a
        /*0cfa*/ 	.byte	0xff
	.zero		1


	//   ....[193]....
        /*0cfc*/ 	.word	0x00009e60
        /*0d00*/ 	.word	0x00000000
        /*0d04*/ 	.word	0x00000000
        /*0d08*/ 	.short	0x010a
        /*0d0a*/ 	.byte	0xff
	.zero		1


	//   ....[194]....
        /*0d0c*/ 	.word	0x00009ec0
        /*0d10*/ 	.word	0x00000004
        /*0d14*/ 	.word	0x00000258
        /*0d18*/ 	.short	0x010a
        /*0d1a*/ 	.byte	0xff
	.zero		1


	//   ....[195]....
        /*0d1c*/ 	.word	0x00009f20
        /*0d20*/ 	.word	0x00000004
        /*0d24*/ 	.word	0x00000250
        /*0d28*/ 	.short	0x010a
        /*0d2a*/ 	.byte	0xff
	.zero		1


	//   ....[196]....
        /*0d2c*/ 	.word	0x00009f80
        /*0d30*/ 	.word	0x00000002
        /*0d34*/ 	.word	0x00000250
        /*0d38*/ 	.short	0x010a
        /*0d3a*/ 	.byte	0xff
	.zero		1


	//   ....[197]....
        /*0d3c*/ 	.word	0x00009fe0
        /*0d40*/ 	.word	0x00000005
        /*0d44*/ 	.word	0x00000270
        /*0d48*/ 	.short	0x010a
        /*0d4a*/ 	.byte	0xff
	.zero		1


	//   ....[198]....
        /*0d4c*/ 	.word	0x0000a040
        /*0d50*/ 	.word	0x00000002
        /*0d54*/ 	.word	0x00000000
        /*0d58*/ 	.short	0x010a
        /*0d5a*/ 	.byte	0xff
	.zero		1


	//   ....[199]....
        /*0d5c*/ 	.word	0x0000a0a0
        /*0d60*/ 	.word	0x00000002
        /*0d64*/ 	.word	0x00000000
        /*0d68*/ 	.short	0x010a
        /*0d6a*/ 	.byte	0xff
	.zero		1


	//   ....[200]....
        /*0d6c*/ 	.word	0x0000a100
        /*0d70*/ 	.word	0x00000002
        /*0d74*/ 	.word	0x00000000
        /*0d78*/ 	.short	0x010a
        /*0d7a*/ 	.byte	0xff
	.zero		1


	//   ....[201]....
        /*0d7c*/ 	.word	0x0000a160
        /*0d80*/ 	.word	0x00000000
        /*0d84*/ 	.word	0x00000250
        /*0d88*/ 	.short	0x010a
        /*0d8a*/ 	.byte	0xff
	.zero		1


	//   ....[202]....
        /*0d8c*/ 	.word	0x0000a1c0
        /*0d90*/ 	.word	0x00000000
        /*0d94*/ 	.word	0x00000248
        /*0d98*/ 	.short	0x010a
        /*0d9a*/ 	.byte	0xff
	.zero		1


	//   ....[203]....
        /*0d9c*/ 	.word	0x0000a220
        /*0da0*/ 	.word	0x00000002
        /*0da4*/ 	.word	0x00000230
        /*0da8*/ 	.short	0x010a
        /*0daa*/ 	.byte	0xff
	.zero		1


	//   ....[204]....
        /*0dac*/ 	.word	0x0000a280
        /*0db0*/ 	.word	0x00000000
        /*0db4*/ 	.word	0x00000238
        /*0db8*/ 	.short	0x010a
        /*0dba*/ 	.byte	0xff
	.zero		1


	//   ....[205]....
        /*0dbc*/ 	.word	0x0000a2e0
        /*0dc0*/ 	.word	0x00000000
        /*0dc4*/ 	.word	0x00000230
        /*0dc8*/ 	.short	0x010a
        /*0dca*/ 	.byte	0xff
	.zero		1


	//   ....[206]....
        /*0dcc*/ 	.word	0x0000a340
        /*0dd0*/ 	.word	0x00000000
        /*0dd4*/ 	.word	0x00000250
        /*0dd8*/ 	.short	0x010a
        /*0dda*/ 	.byte	0xff
	.zero		1


	//   ....[207]....
        /*0ddc*/ 	.word	0x0000a390
        /*0de0*/ 	.word	0x00000000
        /*0de4*/ 	.word	0x00000220
        /*0de8*/ 	.short	0x010a
        /*0dea*/ 	.byte	0xff
	.zero		1


	//   ....[208]....
        /*0dec*/ 	.word	0x0000a3e0
        /*0df0*/ 	.word	0x00000075
        /*0df4*/ 	.word	0x00000260
        /*0df8*/ 	.short	0x010a
        /*0dfa*/ 	.byte	0xff
	.zero		1


	//   ....[209]....
        /*0dfc*/ 	.word	0x0000a430
        /*0e00*/ 	.word	0x0000007d
        /*0e04*/ 	.word	0x00000220
        /*0e08*/ 	.short	0x010a
        /*0e0a*/ 	.byte	0xff
	.zero		1


	//----- nvinfo : EIATTR_NUM_MBARRIERS
	.align		4
.L_47:
        /*0e0c*/ 	.byte	0x03, 0x38
        /*0e0e*/ 	.short	0x0050


	//----- nvinfo : EIATTR_EXIT_INSTR_OFFSETS
	.align		4
        /*0e10*/ 	.byte	0x04, 0x1c
        /*0e12*/ 	.short	(.L_49 - .L_48)


	//   ....[0]....
.L_48:
        /*0e14*/ 	.word	0x000041e0


	//   ....[1]....
        /*0e18*/ 	.word	0x00004490


	//   ....[2]....
        /*0e1c*/ 	.word	0x000044f0


	//   ....[3]....
        /*0e20*/ 	.word	0x000051a0


	//   ....[4]....
        /*0e24*/ 	.word	0x000061d0


	//   ....[5]....
        /*0e28*/ 	.word	0x00006210


	//   ....[6]....
        /*0e2c*/ 	.word	0x00009120


	//----- nvinfo : EIATTR_MAX_THREADS
	.align		4
.L_49:
        /*0e30*/ 	.byte	0x04, 0x05
        /*0e32*/ 	.short	(.L_51 - .L_50)
.L_50:
        /*0e34*/ 	.word	0x00000100
        /*0e38*/ 	.word	0x00000001
        /*0e3c*/ 	.word	0x00000001


	//----- nvinfo : EIATTR_CRS_STACK_SIZE
	.align		4
.L_51:
        /*0e40*/ 	.byte	0x04, 0x1e
        /*0e42*/ 	.short	(.L_53 - .L_52)
.L_52:
        /*0e44*/ 	.word	0x00000000


	//----- nvinfo : EIATTR_CBANK_PARAM_SIZE
	.align		4
.L_53:
        /*0e48*/ 	.byte	0x03, 0x19
        /*0e4a*/ 	.short	0x0900


	//----- nvinfo : EIATTR_PARAM_CBANK
	.align		4
        /*0e4c*/ 	.byte	0x04, 0x0a
        /*0e4e*/ 	.short	(.L_55 - .L_54)
	.align		4
.L_54:
        /*0e50*/ 	.word	index@(.nv.constant0._ZN7cutlass13device_kernelINS_4conv6kernel13ConvUniversalINS1_16ConvProblemShapeILNS1_8OperatorE1ELi3EEENS1_10collective14CollectiveConvINS1_47MainloopSm100TmaUmmaWarpSpecializedImplicitGemmILS5_1ELi34ELi3ELi1ELi2EN4cute5tupleIJNSA_1CILi2EEENSC_ILi1EEESE_EEEEENSB_IJNSC_ILi64EEENSC_ILi128EEENSB_IJNSC_ILi32EEEEEEEEENS_12float_e4m3_tESM_NSA_8TiledMMAINSA_8MMA_AtomIJNSA_10MMA_TraitsINSA_19SM100_MMA_F8F6F4_SSEJSM_SM_fSH_SI_NSA_17integral_constantINSA_4UMMA5MajorELST_0EEENSR_IST_LST_1EEENSR_INSS_7ScaleInELSW_0EEESX_EEEEEENSA_6LayoutINSB_IJSE_SE_SE_EEENSB_IJNSC_ILi0EEES12_S12_EEEEENSB_IJNSA_10UnderscoreES15_S15_EEEEENS7_6detail27Sm100ImplicitGemmTileTraitsINSA_20SM90_TMA_LOAD_IM2COLENSA_14ComposedLayoutINSA_7SwizzleILi1ELi4ELi3EEENSA_18smem_ptr_flag_bitsILi8EEENS10_INSB_IJNSC_ILi8EEESJ_EEENSB_IJSJ_SE_EEEEEEEvEENS19_INSA_23SM90_TMA_LOAD_MULTICASTENS1B_INS1C_ILi3ELi4ELi3EEES1F_NS10_INSB_IJSI_S1G_EEENSB_IJSE_SI_EEEEEEEvEEEENS_8epilogue10collective18CollectiveEpilogueINS1U_23Sm100TmaWarpSpecializedILi2ELi2ELi32ELb0ELb0EEEJSL_NSB_IJNS10_ISH_SE_EES1Z_EEESM_NSB_IJNSB_IJllllEEESE_S12_EEESM_S22_NS1U_6fusion15FusionCallbacksIS1Y_NS23_17LinearCombinationISM_fSM_fLNS_15FloatRoundStyleE2EEESL_S20_JEEENSA_5SM1004TMEM4LOAD26SM100_TMEM_LOAD_16dp32b32xES1A_NS1B_INS1C_ILi2ELi4ELi3EEES1F_NS10_INSB_IJS1G_SH_EEENSB_IJSH_SE_EEEEEEENSA_39AutoVectorizingCopyWithAssumedAlignmentILi128EEENSA_21SM90_TMA_STORE_IM2COLES2H_S2J_S2J_EEEvvEEEEvNT_6ParamsE)
        /*0e54*/ 	.short	0x0380
        /*0e56*/ 	.short	0x0900


	//----- nvinfo : EIATTR_SW_WAR
	.align		4
.L_55:
        /*0e58*/ 	.byte	0x04, 0x36
        /*0e5a*/ 	.short	(.L_57 - .L_56)
.L_56:
        /*0e5c*/ 	.word	0x00000008
.L_57:


//--------------------- .nv.callgraph             --------------------------
	.section	.nv.callgraph,"",@"SHT_CUDA_CALLGRAPH"
	.align	4
	.sectionentsize	8
	.align		4
        /*0000*/ 	.word	0x00000000
	.align		4
        /*0004*/ 	.word	0xffffffff
	.align		4
        /*0008*/ 	.word	index@(_ZN7cutlass13device_kernelINS_4conv6kernel13ConvUniversalINS1_16ConvProblemShapeILNS1_8OperatorE1ELi3EEENS1_10collective14CollectiveConvINS1_47MainloopSm100TmaUmmaWarpSpecializedImplicitGemmILS5_1ELi34ELi3ELi1ELi2EN4cute5tupleIJNSA_1CILi2EEENSC_ILi1EEESE_EEEEENSB_IJNSC_ILi64EEENSC_ILi128EEENSB_IJNSC_ILi32EEEEEEEEENS_12float_e4m3_tESM_NSA_8TiledMMAINSA_8MMA_AtomIJNSA_10MMA_TraitsINSA_19SM100_MMA_F8F6F4_SSEJSM_SM_fSH_SI_NSA_17integral_constantINSA_4UMMA5MajorELST_0EEENSR_IST_LST_1EEENSR_INSS_7ScaleInELSW_0EEESX_EEEEEENSA_6LayoutINSB_IJSE_SE_SE_EEENSB_IJNSC_ILi0EEES12_S12_EEEEENSB_IJNSA_10UnderscoreES15_S15_EEEEENS7_6detail27Sm100ImplicitGemmTileTraitsINSA_20SM90_TMA_LOAD_IM2COLENSA_14ComposedLayoutINSA_7SwizzleILi1ELi4ELi3EEENSA_18smem_ptr_flag_bitsILi8EEENS10_INSB_IJNSC_ILi8EEESJ_EEENSB_IJSJ_SE_EEEEEEEvEENS19_INSA_23SM90_TMA_LOAD_MULTICASTENS1B_INS1C_ILi3ELi4ELi3EEES1F_NS10_INSB_IJSI_S1G_EEENSB_IJSE_SI_EEEEEEEvEEEENS_8epilogue10collective18CollectiveEpilogueINS1U_23Sm100TmaWarpSpecializedILi2ELi2ELi32ELb0ELb0EEEJSL_NSB_IJNS10_ISH_SE_EES1Z_EEESM_NSB_IJNSB_IJllllEEESE_S12_EEESM_S22_NS1U_6fusion15FusionCallbacksIS1Y_NS23_17LinearCombinationISM_fSM_fLNS_15FloatRoundStyleE2EEESL_S20_JEEENSA_5SM1004TMEM4LOAD26SM100_TMEM_LOAD_16dp32b32xES1A_NS1B_INS1C_ILi2ELi4ELi3EEES1F_NS10_INSB_IJS1G_SH_EEENSB_IJSH_SE_EEEEEEENSA_39AutoVectorizingCopyWithAssumedAlignmentILi128EEENSA_21SM90_TMA_STORE_IM2COLES2H_S2J_S2J_EEEvvEEEEvNT_6ParamsE)
	.align		4
        /*000c*/ 	.word	index@(__assertfail)
	.align		4
        /*0010*/ 	.word	0x00000000
	.align		4
        /*0014*/ 	.word	0xfffffffe
	.align		4
        /*0018*/ 	.word	0x00000000
	.align		4
        /*001c*/ 	.word	0xfffffffd
	.align		4
        /*0020*/ 	.word	0x00000000
	.align		4
        /*0024*/ 	.word	0xfffffffc


//--------------------- .nv.constant4             --------------------------
	.section	.nv.constant4,"a",@progbits
	.align	8
	.align		8
.nv.constant4:
        /*0000*/ 	.dword	__assertfail
	.align		8
        /*0008*/ 	.dword	__unnamed_1
	.align		8
        /*0010*/ 	.dword	__unnamed_2
	.align		8
        /*0018*/ 	.dword	_ZN39_INTERNAL_b77a542c_4_k_cu_7f568223_38114cuda3std3__45__cpo5beginE
	.align		8
        /*0020*/ 	.dword	_ZN39_INTERNAL_b77a542c_4_k_cu_7f568223_38114cuda3std3__45__cpo3endE
	.align		8
        /*0028*/ 	.dword	_ZN39_INTERNAL_b77a542c_4_k_cu_7f568223_38114cuda3std3__45__cpo6cbeginE
	.align		8
        /*0030*/ 	.dword	_ZN39_INTERNAL_b77a542c_4_k_cu_7f568223_38114cuda3std3__45__cpo4cendE
	.align		8
        /*0038*/ 	.dword	_ZN39_INTERNAL_b77a542c_4_k_cu_7f568223_38114cuda3std3__441_GLOBAL__N__b77a542c_4_k_cu_7f568223_38116ignoreE
	.align		8
        /*0040*/ 	.dword	_ZN39_INTERNAL_b77a542c_4_k_cu_7f568223_38114cuda3std3__419piecewise_constructE
	.align		8
        /*0048*/ 	.dword	_ZN39_INTERNAL_b77a542c_4_k_cu_7f568223_38114cuda3std3__48in_placeE
	.align		8
        /*0050*/ 	.dword	_ZN39_INTERNAL_b77a542c_4_k_cu_7f568223_38114cuda3std6ranges3__45__cpo4swapE
	.align		8
        /*0058*/ 	.dword	_ZN39_INTERNAL_b77a542c_4_k_cu_7f568223_38114cuda3std6ranges3__45__cpo9iter_moveE
	.align		8
        /*0060*/ 	.dword	_ZN39_INTERNAL_b77a542c_4_k_cu_7f568223_38114cute7productE
	.align		8
        /*0068*/ 	.dword	_ZN39_INTERNAL_b77a542c_4_k_cu_7f568223_38114cute1_E
	.align		8
        /*0070*/ 	.dword	$str$27
	.align		8
        /*0078*/ 	.dword	$str$28
	.align		8
        /*0080*/ 	.dword	$str$29
	.align		8
        /*0088*/ 	.dword	$str$30


//--------------------- .text._ZN7cutlass13device_kernelINS_4conv6kernel13ConvUniversalINS1_16ConvProblemShapeILNS1_8OperatorE1ELi3EEENS1_10collective14CollectiveConvINS1_47MainloopSm100TmaUmmaWarpSpecializedImplicitGemmILS5_1ELi34ELi3ELi1ELi2EN4cute5tupleIJNSA_1CILi2EEENSC_ILi1EEESE_EEEEENSB_IJNSC_ILi64EEENSC_ILi128EEENSB_IJNSC_ILi32EEEEEEEEENS_12float_e4m3_tESM_NSA_8TiledMMAINSA_8MMA_AtomIJNSA_10MMA_TraitsINSA_19SM100_MMA_F8F6F4_SSEJSM_SM_fSH_SI_NSA_17integral_constantINSA_4UMMA5MajorELST_0EEENSR_IST_LST_1EEENSR_INSS_7ScaleInELSW_0EEESX_EEEEEENSA_6LayoutINSB_IJSE_SE_SE_EEENSB_IJNSC_ILi0EEES12_S12_EEEEENSB_IJNSA_10UnderscoreES15_S15_EEEEENS7_6detail27Sm100ImplicitGemmTileTraitsINSA_20SM90_TMA_LOAD_IM2COLENSA_14ComposedLayoutINSA_7SwizzleILi1ELi4ELi3EEENSA_18smem_ptr_flag_bitsILi8EEENS10_INSB_IJNSC_ILi8EEESJ_EEENSB_IJSJ_SE_EEEEEEEvEENS19_INSA_23SM90_TMA_LOAD_MULTICASTENS1B_INS1C_ILi3ELi4ELi3EEES1F_NS10_INSB_IJSI_S1G_EEENSB_IJSE_SI_EEEEEEEvEEEENS_8epilogue10collective18CollectiveEpilogueINS1U_23Sm100TmaWarpSpecializedILi2ELi2ELi32ELb0ELb0EEEJSL_NSB_IJNS10_ISH_SE_EES1Z_EEESM_NSB_IJNSB_IJllllEEESE_S12_EEESM_S22_NS1U_6fusion15FusionCallbacksIS1Y_NS23_17LinearCombinationISM_fSM_fLNS_15FloatRoundStyleE2EEESL_S20_JEEENSA_5SM1004TMEM4LOAD26SM100_TMEM_LOAD_16dp32b32xES1A_NS1B_INS1C_ILi2ELi4ELi3EEES1F_NS10_INSB_IJS1G_SH_EEENSB_IJSH_SE_EEEEEEENSA_39AutoVectorizingCopyWithAssumedAlignmentILi128EEENSA_21SM90_TMA_STORE_IM2COLES2H_S2J_S2J_EEEvvEEEEvNT_6ParamsE --------------------------
	.section	.text._ZN7cutlass13device_kernelINS_4conv6kernel13ConvUniversalINS1_16ConvProblemShapeILNS1_8OperatorE1ELi3EEENS1_10collective14CollectiveConvINS1_47MainloopSm100TmaUmmaWarpSpecializedImplicitGemmILS5_1ELi34ELi3ELi1ELi2EN4cute5tupleIJNSA_1CILi2EEENSC_ILi1EEESE_EEEEENSB_IJNSC_ILi64EEENSC_ILi128EEENSB_IJNSC_ILi32EEEEEEEEENS_12float_e4m3_tESM_NSA_8TiledMMAINSA_8MMA_AtomIJNSA_10MMA_TraitsINSA_19SM100_MMA_F8F6F4_SSEJSM_SM_fSH_SI_NSA_17integral_constantINSA_4UMMA5MajorELST_0EEENSR_IST_LST_1EEENSR_INSS_7ScaleInELSW_0EEESX_EEEEEENSA_6LayoutINSB_IJSE_SE_SE_EEENSB_IJNSC_ILi0EEES12_S12_EEEEENSB_IJNSA_10UnderscoreES15_S15_EEEEENS7_6detail27Sm100ImplicitGemmTileTraitsINSA_20SM90_TMA_LOAD_IM2COLENSA_14ComposedLayoutINSA_7SwizzleILi1ELi4ELi3EEENSA_18smem_ptr_flag_bitsILi8EEENS10_INSB_IJNSC_ILi8EEESJ_EEENSB_IJSJ_SE_EEEEEEEvEENS19_INSA_23SM90_TMA_LOAD_MULTICASTENS1B_INS1C_ILi3ELi4ELi3EEES1F_NS10_INSB_IJSI_S1G_EEENSB_IJSE_SI_EEEEEEEvEEEENS_8epilogue10collective18CollectiveEpilogueINS1U_23Sm100TmaWarpSpecializedILi2ELi2ELi32ELb0ELb0EEEJSL_NSB_IJNS10_ISH_SE_EES1Z_EEESM_NSB_IJNSB_IJllllEEESE_S12_EEESM_S22_NS1U_6fusion15FusionCallbacksIS1Y_NS23_17LinearCombinationISM_fSM_fLNS_15FloatRoundStyleE2EEESL_S20_JEEENSA_5SM1004TMEM4LOAD26SM100_TMEM_LOAD_16dp32b32xES1A_NS1B_INS1C_ILi2ELi4ELi3EEES1F_NS10_INSB_IJS1G_SH_EEENSB_IJSH_SE_EEEEEEENSA_39AutoVectorizingCopyWithAssumedAlignmentILi128EEENSA_21SM90_TMA_STORE_IM2COLES2H_S2J_S2J_EEEvvEEEEvNT_6ParamsE,"ax",@progbits
	.align	128
.text._ZN7cutlass13device_kernelINS_4conv6kernel13ConvUniversalINS1_16ConvProblemShapeILNS1_8OperatorE1ELi3EEENS1_10collective14CollectiveConvINS1_47MainloopSm100TmaUmmaWarpSpecializedImplicitGemmILS5_1ELi34ELi3ELi1ELi2EN4cute5tupleIJNSA_1CILi2EEENSC_ILi1EEESE_EEEEENSB_IJNSC_ILi64EEENSC_ILi128EEENSB_IJNSC_ILi32EEEEEEEEENS_12float_e4m3_tESM_NSA_8TiledMMAINSA_8MMA_AtomIJNSA_10MMA_TraitsINSA_19SM100_MMA_F8F6F4_SSEJSM_SM_fSH_SI_NSA_17integral_constantINSA_4UMMA5MajorELST_0EEENSR_IST_LST_1EEENSR_INSS_7ScaleInELSW_0EEESX_EEEEEENSA_6LayoutINSB_IJSE_SE_SE_EEENSB_IJNSC_ILi0EEES12_S12_EEEEENSB_IJNSA_10UnderscoreES15_S15_EEEEENS7_6detail27Sm100ImplicitGemmTileTraitsINSA_20SM90_TMA_LOAD_IM2COLENSA_14ComposedLayoutINSA_7SwizzleILi1ELi4ELi3EEENSA_18smem_ptr_flag_bitsILi8EEENS10_INSB_IJNSC_ILi8EEESJ_EEENSB_IJSJ_SE_EEEEEEEvEENS19_INSA_23SM90_TMA_LOAD_MULTICASTENS1B_INS1C_ILi3ELi4ELi3EEES1F_NS10_INSB_IJSI_S1G_EEENSB_IJSE_SI_EEEEEEEvEEEENS_8epilogue10collective18CollectiveEpilogueINS1U_23Sm100TmaWarpSpecializedILi2ELi2ELi32ELb0ELb0EEEJSL_NSB_IJNS10_ISH_SE_EES1Z_EEESM_NSB_IJNSB_IJllllEEESE_S12_EEESM_S22_NS1U_6fusion15FusionCallbacksIS1Y_NS23_17LinearCombinationISM_fSM_fLNS_15FloatRoundStyleE2EEESL_S20_JEEENSA_5SM1004TMEM4LOAD26SM100_TMEM_LOAD_16dp32b32xES1A_NS1B_INS1C_ILi2ELi4ELi3EEES1F_NS10_INSB_IJS1G_SH_EEENSB_IJSH_SE_EEEEEEENSA_39AutoVectorizingCopyWithAssumedAlignmentILi128EEENSA_21SM90_TMA_STORE_IM2COLES2H_S2J_S2J_EEEvvEEEEvNT_6ParamsE:
        .type           _ZN7cutlass13device_kernelINS_4conv6kernel13ConvUniversalINS1_16ConvProblemShapeILNS1_8OperatorE1ELi3EEENS1_10collective14CollectiveConvINS1_47MainloopSm100TmaUmmaWarpSpecializedImplicitGemmILS5_1ELi34ELi3ELi1ELi2EN4cute5tupleIJNSA_1CILi2EEENSC_ILi1EEESE_EEEEENSB_IJNSC_ILi64EEENSC_ILi128EEENSB_IJNSC_ILi32EEEEEEEEENS_12float_e4m3_tESM_NSA_8TiledMMAINSA_8MMA_AtomIJNSA_10MMA_TraitsINSA_19SM100_MMA_F8F6F4_SSEJSM_SM_fSH_SI_NSA_17integral_constantINSA_4UMMA5MajorELST_0EEENSR_IST_LST_1EEENSR_INSS_7ScaleInELSW_0EEESX_EEEEEENSA_6LayoutINSB_IJSE_SE_SE_EEENSB_IJNSC_ILi0EEES12_S12_EEEEENSB_IJNSA_10UnderscoreES15_S15_EEEEENS7_6detail27Sm100ImplicitGemmTileTraitsINSA_20SM90_TMA_LOAD_IM2COLENSA_14ComposedLayoutINSA_7SwizzleILi1ELi4ELi3EEENSA_18smem_ptr_flag_bitsILi8EEENS10_INSB_IJNSC_ILi8EEESJ_EEENSB_IJSJ_SE_EEEEEEEvEENS19_INSA_23SM90_TMA_LOAD_MULTICASTENS1B_INS1C_ILi3ELi4ELi3EEES1F_NS10_INSB_IJSI_S1G_EEENSB_IJSE_SI_EEEEEEEvEEEENS_8epilogue10collective18CollectiveEpilogueINS1U_23Sm100TmaWarpSpecializedILi2ELi2ELi32ELb0ELb0EEEJSL_NSB_IJNS10_ISH_SE_EES1Z_EEESM_NSB_IJNSB_IJllllEEESE_S12_EEESM_S22_NS1U_6fusion15FusionCallbacksIS1Y_NS23_17LinearCombinationISM_fSM_fLNS_15FloatRoundStyleE2EEESL_S20_JEEENSA_5SM1004TMEM4LOAD26SM100_TMEM_LOAD_16dp32b32xES1A_NS1B_INS1C_ILi2ELi4ELi3EEES1F_NS10_INSB_IJS1G_SH_EEENSB_IJSH_SE_EEEEEEENSA_39AutoVectorizingCopyWithAssumedAlignmentILi128EEENSA_21SM90_TMA_STORE_IM2COLES2H_S2J_S2J_EEEvvEEEEvNT_6ParamsE,@function
        .size           _ZN7cutlass13device_kernelINS_4conv6kernel13ConvUniversalINS1_16ConvProblemShapeILNS1_8OperatorE1ELi3EEENS1_10collective14CollectiveConvINS1_47MainloopSm100TmaUmmaWarpSpecializedImplicitGemmILS5_1ELi34ELi3ELi1ELi2EN4cute5tupleIJNSA_1CILi2EEENSC_ILi1EEESE_EEEEENSB_IJNSC_ILi64EEENSC_ILi128EEENSB_IJNSC_ILi32EEEEEEEEENS_12float_e4m3_tESM_NSA_8TiledMMAINSA_8MMA_AtomIJNSA_10MMA_TraitsINSA_19SM100_MMA_F8F6F4_SSEJSM_SM_fSH_SI_NSA_17integral_constantINSA_4UMMA5MajorELST_0EEENSR_IST_LST_1EEENSR_INSS_7ScaleInELSW_0EEESX_EEEEEENSA_6LayoutINSB_IJSE_SE_SE_EEENSB_IJNSC_ILi0EEES12_S12_EEEEENSB_IJNSA_10UnderscoreES15_S15_EEEEENS7_6detail27Sm100ImplicitGemmTileTraitsINSA_20SM90_TMA_LOAD_IM2COLENSA_14ComposedLayoutINSA_7SwizzleILi1ELi4ELi3EEENSA_18smem_ptr_flag_bitsILi8EEENS10_INSB_IJNSC_ILi8EEESJ_EEENSB_IJSJ_SE_EEEEEEEvEENS19_INSA_23SM90_TMA_LOAD_MULTICASTENS1B_INS1C_ILi3ELi4ELi3EEES1F_NS10_INSB_IJSI_S1G_EEENSB_IJSE_SI_EEEEEEEvEEEENS_8epilogue10collective18CollectiveEpilogueINS1U_23Sm100TmaWarpSpecializedILi2ELi2ELi32ELb0ELb0EEEJSL_NSB_IJNS10_ISH_SE_EES1Z_EEESM_NSB_IJNSB_IJllllEEESE_S12_EEESM_S22_NS1U_6fusion15FusionCallbacksIS1Y_NS23_17LinearCombinationISM_fSM_fLNS_15FloatRoundStyleE2EEESL_S20_JEEENSA_5SM1004TMEM4LOAD26SM100_TMEM_LOAD_16dp32b32xES1A_NS1B_INS1C_ILi2ELi4ELi3EEES1F_NS10_INSB_IJS1G_SH_EEENSB_IJSH_SE_EEEEEEENSA_39AutoVectorizingCopyWithAssumedAlignmentILi128EEENSA_21SM90_TMA_STORE_IM2COLES2H_S2J_S2J_EEEvvEEEEvNT_6ParamsE,(.L_x_231 - _ZN7cutlass13device_kernelINS_4conv6kernel13ConvUniversalINS1_16ConvProblemShapeILNS1_8OperatorE1ELi3EEENS1_10collective14CollectiveConvINS1_47MainloopSm100TmaUmmaWarpSpecializedImplicitGemmILS5_1ELi34ELi3ELi1ELi2EN4cute5tupleIJNSA_1CILi2EEENSC_ILi1EEESE_EEEEENSB_IJNSC_ILi64EEENSC_ILi128EEENSB_IJNSC_ILi32EEEEEEEEENS_12float_e4m3_tESM_NSA_8TiledMMAINSA_8MMA_AtomIJNSA_10MMA_TraitsINSA_19SM100_MMA_F8F6F4_SSEJSM_SM_fSH_SI_NSA_17integral_constantINSA_4UMMA5MajorELST_0EEENSR_IST_LST_1EEENSR_INSS_7ScaleInELSW_0EEESX_EEEEEENSA_6LayoutINSB_IJSE_SE_SE_EEENSB_IJNSC_ILi0EEES12_S12_EEEEENSB_IJNSA_10UnderscoreES15_S15_EEEEENS7_6detail27Sm100ImplicitGemmTileTraitsINSA_20SM90_TMA_LOAD_IM2COLENSA_14ComposedLayoutINSA_7SwizzleILi1ELi4ELi3EEENSA_18smem_ptr_flag_bitsILi8EEENS10_INSB_IJNSC_ILi8EEESJ_EEENSB_IJSJ_SE_EEEEEEEvEENS19_INSA_23SM90_TMA_LOAD_MULTICASTENS1B_INS1C_ILi3ELi4ELi3EEES1F_NS10_INSB_IJSI_S1G_EEENSB_IJSE_SI_EEEEEEEvEEEENS_8epilogue10collective18CollectiveEpilogueINS1U_23Sm100TmaWarpSpecializedILi2ELi2ELi32ELb0ELb0EEEJSL_NSB_IJNS10_ISH_SE_EES1Z_EEESM_NSB_IJNSB_IJllllEEESE_S12_EEESM_S22_NS1U_6fusion15FusionCallbacksIS1Y_NS23_17LinearCombinationISM_fSM_fLNS_15FloatRoundStyleE2EEESL_S20_JEEENSA_5SM1004TMEM4LOAD26SM100_TMEM_LOAD_16dp32b32xES1A_NS1B_INS1C_ILi2ELi4ELi3EEES1F_NS10_INSB_IJS1G_SH_EEENSB_IJSH_SE_EEEEEEENSA_39AutoVectorizingCopyWithAssumedAlignmentILi128EEENSA_21SM90_TMA_STORE_IM2COLES2H_S2J_S2J_EEEvvEEEEvNT_6ParamsE)
        .other          _ZN7cutlass13device_kernelINS_4conv6kernel13ConvUniversalINS1_16ConvProblemShapeILNS1_8OperatorE1ELi3EEENS1_10collective14CollectiveConvINS1_47MainloopSm100TmaUmmaWarpSpecializedImplicitGemmILS5_1ELi34ELi3ELi1ELi2EN4cute5tupleIJNSA_1CILi2EEENSC_ILi1EEESE_EEEEENSB_IJNSC_ILi64EEENSC_ILi128EEENSB_IJNSC_ILi32EEEEEEEEENS_12float_e4m3_tESM_NSA_8TiledMMAINSA_8MMA_AtomIJNSA_10MMA_TraitsINSA_19SM100_MMA_F8F6F4_SSEJSM_SM_fSH_SI_NSA_17integral_constantINSA_4UMMA5MajorELST_0EEENSR_IST_LST_1EEENSR_INSS_7ScaleInELSW_0EEESX_EEEEEENSA_6LayoutINSB_IJSE_SE_SE_EEENSB_IJNSC_ILi0EEES12_S12_EEEEENSB_IJNSA_10UnderscoreES15_S15_EEEEENS7_6detail27Sm100ImplicitGemmTileTraitsINSA_20SM90_TMA_LOAD_IM2COLENSA_14ComposedLayoutINSA_7SwizzleILi1ELi4ELi3EEENSA_18smem_ptr_flag_bitsILi8EEENS10_INSB_IJNSC_ILi8EEESJ_EEENSB_IJSJ_SE_EEEEEEEvEENS19_INSA_23SM90_TMA_LOAD_MULTICASTENS1B_INS1C_ILi3ELi4ELi3EEES1F_NS10_INSB_IJSI_S1G_EEENSB_IJSE_SI_EEEEEEEvEEEENS_8epilogue10collective18CollectiveEpilogueINS1U_23Sm100TmaWarpSpecializedILi2ELi2ELi32ELb0ELb0EEEJSL_NSB_IJNS10_ISH_SE_EES1Z_EEESM_NSB_IJNSB_IJllllEEESE_S12_EEESM_S22_NS1U_6fusion15FusionCallbacksIS1Y_NS23_17LinearCombinationISM_fSM_fLNS_15FloatRoundStyleE2EEESL_S20_JEEENSA_5SM1004TMEM4LOAD26SM100_TMEM_LOAD_16dp32b32xES1A_NS1B_INS1C_ILi2ELi4ELi3EEES1F_NS10_INSB_IJS1G_SH_EEENSB_IJSH_SE_EEEEEEENSA_39AutoVectorizingCopyWithAssumedAlignmentILi128EEENSA_21SM90_TMA_STORE_IM2COLES2H_S2J_S2J_EEEvvEEEEvNT_6ParamsE,@"STO_CUDA_ENTRY STV_DEFAULT"
_ZN7cutlass13device_kernelINS_4conv6kernel13ConvUniversalINS1_16ConvProblemShapeILNS1_8OperatorE1ELi3EEENS1_10collective14CollectiveConvINS1_47MainloopSm100TmaUmmaWarpSpecializedImplicitGemmILS5_1ELi34ELi3ELi1ELi2EN4cute5tupleIJNSA_1CILi2EEENSC_ILi1EEESE_EEEEENSB_IJNSC_ILi64EEENSC_ILi128EEENSB_IJNSC_ILi32EEEEEEEEENS_12float_e4m3_tESM_NSA_8TiledMMAINSA_8MMA_AtomIJNSA_10MMA_TraitsINSA_19SM100_MMA_F8F6F4_SSEJSM_SM_fSH_SI_NSA_17integral_constantINSA_4UMMA5MajorELST_0EEENSR_IST_LST_1EEENSR_INSS_7ScaleInELSW_0EEESX_EEEEEENSA_6LayoutINSB_IJSE_SE_SE_EEENSB_IJNSC_ILi0EEES12_S12_EEEEENSB_IJNSA_10UnderscoreES15_S15_EEEEENS7_6detail27Sm100ImplicitGemmTileTraitsINSA_20SM90_TMA_LOAD_IM2COLENSA_14ComposedLayoutINSA_7SwizzleILi1ELi4ELi3EEENSA_18smem_ptr_flag_bitsILi8EEENS10_INSB_IJNSC_ILi8EEESJ_EEENSB_IJSJ_SE_EEEEEEEvEENS19_INSA_23SM90_TMA_LOAD_MULTICASTENS1B_INS1C_ILi3ELi4ELi3EEES1F_NS10_INSB_IJSI_S1G_EEENSB_IJSE_SI_EEEEEEEvEEEENS_8epilogue10collective18CollectiveEpilogueINS1U_23Sm100TmaWarpSpecializedILi2ELi2ELi32ELb0ELb0EEEJSL_NSB_IJNS10_ISH_SE_EES1Z_EEESM_NSB_IJNSB_IJllllEEESE_S12_EEESM_S22_NS1U_6fusion15FusionCallbacksIS1Y_NS23_17LinearCombinationISM_fSM_fLNS_15FloatRoundStyleE2EEESL_S20_JEEENSA_5SM1004TMEM4LOAD26SM100_TMEM_LOAD_16dp32b32xES1A_NS1B_INS1C_ILi2ELi4ELi3EEES1F_NS10_INSB_IJS1G_SH_EEENSB_IJSH_SE_EEEEEEENSA_39AutoVectorizingCopyWithAssumedAlignmentILi128EEENSA_21SM90_TMA_STORE_IM2COLES2H_S2J_S2J_EEEvvEEEEvNT_6ParamsE:
[----:B------:R-:W1:Y:S01]  /*0000*/  LDC R1, c[0x0][0x37c] ;  /* 0x0000df00ff017b82 */ /* 0x000e620000000800 */
[----:B------:R-:W2:Y:S01]  /*0010*/  S2R R92, SR_TID.X ;  /* 0x00000000005c7919 */ /* 0x000ea20000002100 */
[----:B------:R-:W3:Y:S01]  /*0020*/  LDCU.64 UR8, c[0x0][0x990] ;  /* 0x00013200ff0877ac */ /* 0x000ee20008000a00 */
[----:B-1----:R-:W-:Y:S01]  /*0030*/  VIADD R1, R1, 0xfffffff8 ;  /* 0xfffffff801017836 */ /* 0x002fe20000000000 */
[----:B------:R-:W-:Y:S02]  /*0040*/  PRMT R94, RZ, 0x7610, R94 ;  /* 0x00007610ff5e7816 */ /* 0x000fe4000000005e */
[----:B------:R-:W-:Y:S01]  /*0050*/  ELECT P3, URZ, PT ;  /* 0x0000000000ff782f */ /* 0x000fe20003860000 */
[----:B---3--:R-:W-:-:S04]  /*0060*/  UISETP.NE.U32.AND UP0, UPT, UR8, URZ, UPT ;  /* 0x000000ff0800728c */ /* 0x008fc8000bf05070 */
[----:B------:R-:W-:Y:S01]  /*0070*/  UISETP.NE.AND.EX UP0, UPT, UR9, URZ, UPT, UP0 ;  /* 0x000000ff0900728c */ /* 0x000fe2000bf05300 */
[----:B--2---:R-:W-:-:S05]  /*0080*/  SHF.R.U32.HI R95, RZ, 0x5, R92 ;  /* 0x00000005ff5f7819 */ /* 0x004fca000001165c */
[----:B------:R-:W1:Y:S02]  /*0090*/  SHFL.IDX PT, R0, R95, RZ, 0x1f ;  /* 0x00001fff5f007589 */ /* 0x000e6400000e0000 */
[----:B-1----:R-:W-:Y:S01]  /*00a0*/  R2UR UR18, R0 ;  /* 0x00000000001272ca */ /* 0x002fe200000e0000 */
[----:B------:R-:W-:-:S14]  /*00b0*/  BRA.U UP0, `(.L_x_0) ;  /* 0x0000000100307547 */ /* 0x000fdc000b800000 */
[----:B------:R-:W1:Y:S02]  /*00c0*/  LDCU.64 UR4, c[0x0][0x988] ;  /* 0x00013100ff0477ac */ /* 0x000e640008000a00 */
[----:B-1----:R-:W-:-:S04]  /*00d0*/  UISETP.NE.U32.AND UP0, UPT, UR4, URZ, UPT ;  /* 0x000000ff0400728c */ /* 0x002fc8000bf05070 */
[----:B------:R-:W-:-:S09]  /*00e0*/  UISETP.NE.AND.EX UP0, UPT, UR5, URZ, UPT, UP0 ;  /* 0x000000ff0500728c */ /* 0x000fd2000bf05300 */
[----:B------:R-:W-:Y:S05]  /*00f0*/  BRA.U !UP0, `(.L_x_1) ;  /* 0x0000000108147547 */ /* 0x000fea000b800000 */
[----:B------:R-:W1:Y:S01]  /*0100*/  LDC.64 R2, c[0x0][0x988] ;  /* 0x00026200ff027b82 */ /* 0x000e620000000a00 */
[----:B------:R-:W1:Y:S02]  /*0110*/  LDCU.64 UR4, c[0x0][0x358] ;  /* 0x00006b00ff0477ac */ /* 0x000e640008000a00 */
[----:B-1----:R1:W5:Y:S01]  /*0120*/  LDG.E R41, desc[UR4][R2.64] ;  /* 0x0000000402297981 */ /* 0x002362000c1e1900 */
[----:B------:R-:W-:Y:S01]  /*0130*/  HFMA2 R94, -RZ, RZ, 0, 5.9604644775390625e-08 ;  /* 0x00000001ff5e7431 */ /* 0x000fe200000001ff */
[----:B------:R-:W-:Y:S05]  /*0140*/  BRA `(.L_x_0) ;  /* 0x00000000000c7947 */ /* 0x000fea0003800000 */
.L_x_1:
[----:B------:R-:W1:Y:S01]  /*0150*/  LDCU UR4, c[0x0][0x980] ;  /* 0x00013000ff0477ac */ /* 0x000e620008000800 */
[----:B------:R-:W-:Y:S01]  /*0160*/  HFMA2 R94, -RZ, RZ, 0, 5.9604644775390625e-08 ;  /* 0x00000001ff5e7431 */ /* 0x000fe200000001ff */
[----:B-1----:R-:W-:-:S07]  /*0170*/  MOV R41, UR4 ;  /* 0x0000000400297c02 */ /* 0x002fce0008000f00 */
.L_x_0:
[----:B------:R-:W2:Y:S02]  /*0180*/  LDCU.64 UR4, c[0x0][0x9b0] ;  /* 0x00013600ff0477ac */ /* 0x000ea40008000a00 */
[----:B--2---:R-:W-:-:S04]  /*0190*/  UISETP.NE.U32.AND UP0, UPT, UR4, URZ, UPT ;  /* 0x000000ff0400728c */ /* 0x004fc8000bf05070 */
[----:B------:R-:W-:-:S09]  /*01a0*/  UISETP.NE.AND.EX UP0, UPT, UR5, URZ, UPT, UP0 ;  /* 0x000000ff0500728c */ /* 0x000fd2000bf05300 */
[----:B------:R-:W-:Y:S05]  /*01b0*/  BRA.U UP0, `(.L_x_2) ;  /* 0x0000000100287547 */ /* 0x000fea000b800000 */
[----:B------:R-:W2:Y:S02]  /*01c0*/  LDCU.64 UR4, c[0x0][0x9a8] ;  /* 0x00013500ff0477ac */ /* 0x000ea40008000a00 */
[----:B--2---:R-:W-:-:S04]  /*01d0*/  UISETP.NE.U32.AND UP0, UPT, UR4, URZ, UPT ;  /* 0x000000ff0400728c */ /* 0x004fc8000bf05070 */
[----:B------:R-:W-:-:S09]  /*01e0*/  UISETP.NE.AND.EX UP0, UPT, UR5, URZ, UPT, UP0 ;  /* 0x000000ff0500728c */ /* 0x000fd2000bf05300 */
[----:B------:R-:W-:Y:S05]  /*01f0*/  BRA.U !UP0, `(.L_x_3) ;  /* 0x0000000108107547 */ /* 0x000fea000b800000 */
[----:B------:R-:W2:Y:S01]  /*0200*/  LDC.64 R38, c[0x0][0x9a8] ;  /* 0x00026a00ff267b82 */ /* 0x000ea20000000a00 */
[----:B------:R-:W2:Y:S02]  /*0210*/  LDCU.64 UR4, c[0x0][0x358] ;  /* 0x00006b00ff0477ac */ /* 0x000ea40008000a00 */
[----:B--2---:R2:W5:Y:S01]  /*0220*/  LDG.E R38, desc[UR4][R38.64] ;  /* 0x0000000426267981 */ /* 0x004562000c1e1900 */
[----:B------:R-:W-:Y:S05]  /*0230*/  BRA `(.L_x_2) ;  /* 0x0000000000087947 */ /* 0x000fea0003800000 */
.L_x_3:
[----:B------:R-:W2:Y:S02]  /*0240*/  LDCU UR4, c[0x0][0x9a0] ;  /* 0x00013400ff0477ac */ /* 0x000ea40008000800 */
[----:B--2---:R-:W-:Y:S02]  /*0250*/  MOV R38, UR4 ;  /* 0x0000000400267c02 */ /* 0x004fe40008000f00 */
.L_x_2:
[----:B------:R-:W-:Y:S01]  /*0260*/  IMAD.U32 R0, RZ, RZ, UR18 ;  /* 0x00000012ff007e24 */ /* 0x000fe2000f8e00ff */
[----:B------:R-:W-:Y:S04]  /*0270*/  BSSY.RECONVERGENT B0, `(.L_x_4) ;  /* 0x000000c000007945 */ /* 0x000fe80003800200 */
[C---:B------:R-:W-:Y:S02]  /*0280*/  ISETP.NE.OR P1, PT, R0.reuse, 0x1, !P3 ;  /* 0x000000010000780c */ /* 0x040fe40005f25670 */
[----:B------:R-:W-:-:S11]  /*0290*/  ISETP.NE.OR P0, PT, R0, 0x3, !P3 ;  /* 0x000000030000780c */ /* 0x000fd60005f05670 */
[----:B------:R-:W-:Y:S05]  /*02a0*/  @P1 BRA `(.L_x_5) ;  /* 0x0000000000201947 */ /* 0x000fea0003800000 */
[----:B------:R-:W3:Y:S02]  /*02b0*/  LDCU.64 UR4, c[0x0][0x348] ;  /* 0x00006900ff0477ac */ /* 0x000ee40008000a00 */
[----:B---3--:R-:W-:Y:S02]  /*02c0*/  UIADD3 UR6, UP1, UPT, UR4, 0x80, URZ ;  /* 0x0000008004067890 */ /* 0x008fe4000ff3e0ff */
[----:B------:R-:W-:Y:S02]  /*02d0*/  UIADD3 UR4, UP0, UPT, UR4, 0x200, URZ ;  /* 0x0000020004047890 */ /* 0x000fe4000ff1e0ff */
[----:B------:R-:W-:Y:S02]  /*02e0*/  UIADD3.X UR7, UPT, UPT, URZ, UR5, URZ, UP1, !UPT ;  /* 0x00000005ff077290 */ /* 0x000fe40008ffe4ff */
[----:B------:R-:W-:-:S07]  /*02f0*/  UIADD3.X UR5, UPT, UPT, URZ, UR5, URZ, UP0, !UPT ;  /* 0x00000005ff057290 */ /* 0x000fce00087fe4ff */
[----:B------:R3:W-:Y:S02]  /*0300*/  UTMACCTL.PF [UR6] ;  /* 0x00000000060079b9 */ /* 0x0007e40008040000 */
[----:B------:R3:W-:Y:S02]  /*0310*/  UTMACCTL.PF [UR4] ;  /* 0x00000000040079b9 */ /* 0x0007e40008040000 */
[----:B---3--:R-:W-:Y:S01]  /*0320*/  NOP ;  /* 0x0000000000007918 */ /* 0x008fe20000000000 */
.L_x_5:
[----:B------:R-:W-:Y:S05]  /*0330*/  BSYNC.RECONVERGENT B0 ;  /* 0x0000000000007941 */ /* 0x000fea0003800200 */
.L_x_4:
[----:B------:R-:W-:Y:S04]  /*0340*/  BSSY.RECONVERGENT B0, `(.L_x_6) ;  /* 0x000000a000007945 */ /* 0x000fe80003800200 */
        /* <DEDUP_REMOVED lines=9> */
.L_x_7:
[----:B------:R-:W-:Y:S05]  /*03e0*/  BSYNC.RECONVERGENT B0 ;  /* 0x0000000000007941 */ /* 0x000fea0003800200 */
.L_x_6:
[----:B------:R-:W3:Y:S01]  /*03f0*/  LDCU.64 UR4, c[0x0][0x988] ;  /* 0x00013100ff0477ac */ /* 0x000ee20008000a00 */
[----:B------:R-:W-:Y:S02]  /*0400*/  UISETP.EQ.U32.AND UP2, UPT, UR8, URZ, UPT ;  /* 0x000000ff0800728c */ /* 0x000fe4000bf42070 */
[----:B------:R-:W-:Y:S02]  /*0410*/  UPLOP3.LUT UP3, UPT, UPT, UPT, UPT, 0x80, 0x8 ;  /* 0x000000000008789c */ /* 0x000fe40003f6f070 */
[----:B---3--:R-:W-:-:S04]  /*0420*/  UISETP.NE.U32.AND UP0, UPT, UR4, URZ, UPT ;  /* 0x000000ff0400728c */ /* 0x008fc8000bf05070 */
[----:B------:R-:W-:-:S04]  /*0430*/  UISETP.NE.AND.EX UP1, UPT, UR5, URZ, UPT, UP0 ;  /* 0x000000ff0500728c */ /* 0x000fc8000bf25300 */
[----:B------:R-:W-:-:S04]  /*0440*/  UISETP.EQ.OR.EX UP4, UPT, UR9, URZ, !UP1, UP2 ;  /* 0x000000ff0900728c */ /* 0x000fc8000cf82720 */
[----:B------:R-:W-:-:S06]  /*0450*/  UP2UR UR4, UPR, URZ, 0x10 ;  /* 0x00000010ff047883 */ /* 0x000fcc0008000000 */
[----:B------:R-:W-:Y:S01]  /*0460*/  MOV R105, UR4 ;  /* 0x0000000400697c02 */ /* 0x000fe20008000f00 */
[----:B------:R-:W-:Y:S06]  /*0470*/  BRA.U !UP4, `(.L_x_8) ;  /* 0x000000010c207547 */ /* 0x000fec000b800000 */
[----:B------:R-:W-:Y:S01]  /*0480*/  UISETP.NE.U32.AND UP2, UPT, UR8, URZ, UPT ;  /* 0x000000ff0800728c */ /* 0x000fe2000bf45070 */
[----:B-----5:R-:W-:Y:S01]  /*0490*/  FSETP.NEU.AND P0, PT, R41, RZ, PT ;  /* 0x000000ff2900720b */ /* 0x020fe20003f0d000 */
[----:B------:R-:W-:Y:S02]  /*04a0*/  USEL UR4, URZ, 0xffffffff, UP1 ;  /* 0xffffffffff047887 */ /* 0x000fe40008800000 */
[----:B------:R-:W-:-:S10]  /*04b0*/  UISETP.NE.AND.EX UP2, UPT, UR9, URZ, UPT, UP2 ;  /* 0x000000ff0900728c */ /* 0x000fd4000bf45320 */
[----:B------:R-:W-:Y:S01]  /*04c0*/  VOTEU.ANY UP0, P0 ;  /* 0x0000000000ff7886 */ /* 0x000fe20000000100 */
[----:B------:R-:W-:-:S04]  /*04d0*/  @!UP2 USEL UR4, URZ, 0xffffffff, UP0 ;  /* 0xffffffffff04a887 */ /* 0x000fc80008000000 */
[----:B------:R-:W-:-:S04]  /*04e0*/  ULOP3.LUT UR4, UR4, 0x1, URZ, 0xc0, !UPT ;  /* 0x0000000104047892 */ /* 0x000fc8000f8ec0ff */
[----:B------:R-:W-:-:S11]  /*04f0*/  UISETP.NE.U32.AND UP3, UPT, UR4, 0x1, UPT ;  /* 0x000000010400788c */ /* 0x000fd6000bf65070 */
.L_x_8:
[----:B-1----:R-:W1:Y:S02]  /*0500*/  SHFL.IDX PT, R2, R95, RZ, 0x1f ;  /* 0x00001fff5f027589 */ /* 0x002e6400000e0000 */
[----:B-1----:R-:W-:-:S13]  /*0510*/  ISETP.NE.AND P0, PT, R2, RZ, PT ;  /* 0x000000ff0200720c */ /* 0x002fda0003f05270 */
[----:B------:R-:W-:Y:S05]  /*0520*/  @P0 BRA `(.L_x_9) ;  /* 0x0000000400540947 */ /* 0x000fea0003800000 */
[----:B------:R-:W-:Y:S01]  /*0530*/  ELECT P0, URZ, PT ;  /* 0x0000000000ff782f */ /* 0x000fe20003800000 */
[----:B------:R-:W-:-:S12]  /*0540*/  BSSY.RECONVERGENT B0, `(.L_x_9) ;  /* 0x0000053000007945 */ /* 0x000fd80003800200 */
[----:B------:R-:W-:Y:S05]  /*0550*/  @!P0 BRA `(.L_x_10) ;  /* 0x0000000400448947 */ /* 0x000fea0003800000 */
[----:B------:R-:W1:Y:S01]  /*0560*/  S2UR UR4, SR_CgaCtaId ;  /* 0x00000000000479c3 */ /* 0x000e620000008800 */
[----:B------:R-:W-:Y:S01]  /*0570*/  UMOV UR5, 0x400 ;  /* 0x0000040000057882 */ /* 0x000fe20000000000 */
[----:B------:R-:W-:Y:S01]  /*0580*/  UMOV UR8, 0x1 ;  /* 0x0000000100087882 */ /* 0x000fe20000000000 */
[----:B------:R-:W-:Y:S01]  /*0590*/  UMOV UR6, 0x2 ;  /* 0x0000000200067882 */ /* 0x000fe20000000000 */
[----:B------:R-:W-:-:S04]  /*05a0*/  UIADD3 UR8, UPT, UPT, -UR8, 0x100000, URZ ;  /* 0x0010000008087890 */ /* 0x000fc8000fffe1ff */
[----:B------:R-:W-:Y:S02]  /*05b0*/  USHF.L.U32 UR9, UR8, 0xb, URZ ;  /* 0x0000000b08097899 */ /* 0x000fe400080006ff */
[----:B------:R-:W-:Y:S02]  /*05c0*/  USHF.L.U32 UR8, UR8, 0x1, URZ ;  /* 0x0000000108087899 */ /* 0x000fe400080006ff */
[----:B------:R-:W-:-:S04]  /*05d0*/  UIADD3 UR6, UPT, UPT, -UR6, 0x100000, URZ ;  /* 0x0010000006067890 */ /* 0x000fc8000fffe1ff */
[----:B------:R-:W-:Y:S02]  /*05e0*/  USHF.L.U32 UR7, UR6, 0xb, URZ ;  /* 0x0000000b06077899 */ /* 0x000fe400080006ff */
[----:B------:R-:W-:Y:S02]  /*05f0*/  USHF.L.U32 UR6, UR6, 0x1, URZ ;  /* 0x0000000106067899 */ /* 0x000fe400080006ff */
[----:B-1----:R-:W-:Y:S01]  /*0600*/  ULEA UR4, UR4, UR5, 0x18 ;  /* 0x0000000504047291 */ /* 0x002fe2000f8ec0ff */
[----:B------:R-:W1:Y:S11]  /*0610*/  FENCE.VIEW.ASYNC.S ;  /* 0x00000000000073c6 */ /* 0x000e760000000000 */
[----:B-1----:R1:W3:Y:S01]  /*0620*/  SYNCS.EXCH.64 URZ, [UR4], UR8 ;  /* 0x0000000804ff75b2 */ /* 0x0022e20008000100 */
[----:B------:R1:W4:Y:S01]  /*0630*/  SYNCS.EXCH.64 URZ, [UR4+0x110], UR6 ;  /* 0x0001100604ff75b2 */ /* 0x0003220008000100 */
[----:B------:R1:W1:Y:S01]  /*0640*/  SYNCS.EXCH.64 URZ, [UR4+0x8], UR8 ;  /* 0x0000080804ff75b2 */ /* 0x0002620008000100 */
        /* <DEDUP_REMOVED lines=65> */
[----:B---34-:R-:W-:Y:S01]  /*0a60*/  NOP ;  /* 0x0000000000007918 */ /* 0x018fe20000000000 */
.L_x_10:
[----:B-1----:R-:W-:Y:S05]  /*0a70*/  BSYNC.RECONVERGENT B0 ;  /* 0x0000000000007941 */ /* 0x002fea0003800200 */
.L_x_9:
[----:B------:R-:W1:Y:S01]  /*0a80*/  SHFL.IDX PT, R2, R95, RZ, 0x1f ;  /* 0x00001fff5f027589 */ /* 0x000e6200000e0000 */
[----:B------:R-:W-:Y:S01]  /*0a90*/  NOP ;  /* 0x0000000000007918 */ /* 0x000fe20000000000 */
[----:B-1----:R-:W-:-:S13]  /*0aa0*/  ISETP.NE.AND P0, PT, R2, 0x1, PT ;  /* 0x000000010200780c */ /* 0x002fda0003f05270 */
[----:B------:R-:W-:Y:S05]  /*0ab0*/  @P0 BRA `(.L_x_11) ;  /* 0x0000000000480947 */ /* 0x000fea0003800000 */
        /* <DEDUP_REMOVED lines=9> */
[----:B------:R-:W-:Y:S01]  /*0b50*/  USHF.L.U32 UR6, UR6, 0x1, URZ ;  /* 0x0000000106067899 */ /* 0x000fe200080006ff */
[----:B------:R-:W-:Y:S01]  /*0b60*/  ELECT P0, URZ, PT ;  /* 0x0000000000ff782f */ /* 0x000fe20003800000 */
[----:B-1----:R-:W-:Y:S01]  /*0b70*/  ULEA UR4, UR4, UR5, 0x18 ;  /* 0x0000000504047291 */ /* 0x002fe2000f8ec0ff */
[----:B------:R-:W1:Y:S11]  /*0b80*/  FENCE.VIEW.ASYNC.S ;  /* 0x00000000000073c6 */ /* 0x000e760000000000 */
[----:B-1----:R1:W3:Y:S01]  /*0b90*/  SYNCS.EXCH.64 URZ, [UR4+0x220], UR8 ;  /* 0x0002200804ff75b2 */ /* 0x0022e20008000100 */
[----:B------:R1:W4:Y:S01]  /*0ba0*/  SYNCS.EXCH.64 URZ, [UR4+0x230], UR6 ;  /* 0x0002300604ff75b2 */ /* 0x0003220008000100 */
[----:B------:R1:W1:Y:S01]  /*0bb0*/  SYNCS.EXCH.64 URZ, [UR4+0x228], UR8 ;  /* 0x0002280804ff75b2 */ /* 0x0002620008000100 */
[----:B------:R1:W1:Y:S01]  /*0bc0*/  SYNCS.EXCH.64 URZ, [UR4+0x238], UR6 ;  /* 0x0002380604ff75b2 */ /* 0x0002620008000100 */
[----:B------:R-:W-:Y:S01]  /*0bd0*/  NOP ;  /* 0x0000000000007918 */ /* 0x000fe20000000000 */
.L_x_11:
[----:B------:R-:W2:Y:S01]  /*0be0*/  SHFL.IDX PT, R2, R95, RZ, 0x1f ;  /* 0x00001fff5f027589 */ /* 0x000ea200000e0000 */
[----:B------:R-:W-:Y:S01]  /*0bf0*/  NOP ;  /* 0x0000000000007918 */ /* 0x000fe20000000000 */
[----:B--2---:R-:W-:-:S13]  /*0c00*/  ISETP.NE.AND P0, PT, R2, 0x3, PT ;  /* 0x000000030200780c */ /* 0x004fda0003f05270 */
[----:B------:R-:W-:Y:S05]  /*0c10*/  @P0 BRA `(.L_x_12) ;  /* 0x0000000000300947 */ /* 0x000fea0003800000 */
[----:B-1----:R-:W1:Y:S01]  /*0c20*/  S2UR UR4, SR_CgaCtaId ;  /* 0x00000000000479c3 */ /* 0x002e620000008800 */
[----:B------:R-:W-:Y:S01]  /*0c30*/  UMOV UR6, 0x400 ;  /* 0x0000040000067882 */ /* 0x000fe20000000000 */
[----:B------:R-:W-:Y:S01]  /*0c40*/  UMOV UR5, 0x20 ;  /* 0x0000002000057882 */ /* 0x000fe20000000000 */
[----:B------:R-:W-:Y:S01]  /*0c50*/  ELECT P0, URZ, PT ;  /* 0x0000000000ff782f */ /* 0x000fe20003800000 */
[----:B-1----:R-:W-:Y:S02]  /*0c60*/  ULEA UR6, UR4, UR6, 0x18 ;  /* 0x0000000604067291 */ /* 0x002fe4000f8ec0ff */
[----:B------:R-:W-:-:S04]  /*0c70*/  UIADD3 UR4, UPT, UPT, -UR5, 0x100000, URZ ;  /* 0x0010000005047890 */ /* 0x000fc8000fffe1ff */
[----:B------:R-:W-:Y:S02]  /*0c80*/  USHF.L.U32 UR5, UR4, 0xb, URZ ;  /* 0x0000000b04057899 */ /* 0x000fe400080006ff */
[----:B------:R-:W-:Y:S01]  /*0c90*/  USHF.L.U32 UR4, UR4, 0x1, URZ ;  /* 0x0000000104047899 */ /* 0x000fe200080006ff */
[----:B------:R-:W1:Y:S11]  /*0ca0*/  FENCE.VIEW.ASYNC.S ;  /* 0x00000000000073c6 */ /* 0x000e760000000000 */
[----:B-1----:R2:W1:Y:S01]  /*0cb0*/  SYNCS.EXCH.64 URZ, [UR6+0x240], UR4 ;  /* 0x0002400406ff75b2 */ /* 0x0024620008000100 */
[----:B------:R2:W1:Y:S02]  /*0cc0*/  SYNCS.EXCH.64 URZ, [UR6+0x248], UR4 ;  /* 0x0002480406ff75b2 */ /* 0x0004640008000100 */
[----:B--2---:R-:W-:Y:S01]  /*0cd0*/  NOP ;  /* 0x0000000000007918 */ /* 0x004fe20000000000 */
.L_x_12:
[----:B------:R-:W2:Y:S01]  /*0ce0*/  SHFL.IDX PT, R2, R95, RZ, 0x1f ;  /* 0x00001fff5f027589 */ /* 0x000ea200000e0000 */
[----:B------:R-:W-:Y:S01]  /*0cf0*/  NOP ;  /* 0x0000000000007918 */ /* 0x000fe20000000000 */
[----:B--2---:R-:W-:-:S13]  /*0d00*/  ISETP.NE.AND P0, PT, R2, 0x4, PT ;  /* 0x000000040200780c */ /* 0x004fda0003f05270 */
[----:B------:R-:W-:Y:S05]  /*0d10*/  @P0 BRA `(.L_x_13) ;  /* 0x0000000000440947 */ /* 0x000fea0003800000 */
[----:B-1----:R-:W1:Y:S01]  /*0d20*/  S2UR UR6, SR_CgaCtaId ;  /* 0x00000000000679c3 */ /* 0x002e620000008800 */
[----:B------:R-:W-:Y:S01]  /*0d30*/  UMOV UR4, 0x1e0 ;  /* 0x000001e000047882 */ /* 0x000fe20000000000 */
[----:B------:R-:W-:Y:S01]  /*0d40*/  UMOV UR5, 0x400 ;  /* 0x0000040000057882 */ /* 0x000fe20000000000 */
[----:B------:R-:W-:Y:S01]  /*0d50*/  USEL UR4, UR4, 0x1a0, UP3 ;  /* 0x000001a004047887 */ /* 0x000fe20009800000 */
[----:B------:R-:W-:Y:S01]  /*0d60*/  UMOV UR8, 0x1 ;  /* 0x0000000100087882 */ /* 0x000fe20000000000 */
[----:B------:R-:W-:Y:S01]  /*0d70*/  ELECT P0, URZ, PT ;  /* 0x0000000000ff782f */ /* 0x000fe20003800000 */
[----:B------:R-:W-:-:S04]  /*0d80*/  UIADD3 UR8, UPT, UPT, -UR8, 0x100000, URZ ;  /* 0x0010000008087890 */ /* 0x000fc8000fffe1ff */
[----:B------:R-:W-:Y:S02]  /*0d90*/  USHF.L.U32 UR9, UR8, 0xb, URZ ;  /* 0x0000000b08097899 */ /* 0x000fe400080006ff */
[----:B------:R-:W-:Y:S02]  /*0da0*/  USHF.L.U32 UR8, UR8, 0x1, URZ ;  /* 0x0000000108087899 */ /* 0x000fe400080006ff */
[----:B-1----:R-:W-:Y:S02]  /*0db0*/  ULEA UR6, UR6, UR5, 0x18 ;  /* 0x0000000506067291 */ /* 0x002fe4000f8ec0ff */
[----:B------:R-:W-:-:S04]  /*0dc0*/  UIADD3 UR4, UPT, UPT, -UR4, 0x100000, URZ ;  /* 0x0010000004047890 */ /* 0x000fc8000fffe1ff */
[----:B------:R-:W-:Y:S02]  /*0dd0*/  USHF.L.U32 UR5, UR4, 0xb, URZ ;  /* 0x0000000b04057899 */ /* 0x000fe400080006ff */
[----:B------:R-:W-:Y:S01]  /*0de0*/  USHF.L.U32 UR4, UR4, 0x1, URZ ;  /* 0x0000000104047899 */ /* 0x000fe200080006ff */
[----:B------:R-:W1:Y:S03]  /*0df0*/  FENCE.VIEW.ASYNC.S ;  /* 0x00000000000073c6 */ /* 0x000e660000000000 */
[----:B-1----:R2:W1:Y:S08]  /*0e00*/  SYNCS.EXCH.64 URZ, [UR6+0x250], UR8 ;  /* 0x0002500806ff75b2 */ /* 0x0024700008000100 */
[----:B------:R2:W1:Y:S02]  /*0e10*/  SYNCS.EXCH.64 URZ, [UR6+0x258], UR4 ;  /* 0x0002580406ff75b2 */ /* 0x0004640008000100 */
[----:B--2---:R-:W-:Y:S01]  /*0e20*/  NOP ;  /* 0x0000000000007918 */ /* 0x004fe20000000000 */
.L_x_13:
[----:B------:R-:W2:Y:S01]  /*0e30*/  SHFL.IDX PT, R2, R95, RZ, 0x1f ;  /* 0x00001fff5f027589 */ /* 0x000ea200000e0000 */
[----:B------:R-:W-:Y:S01]  /*0e40*/  NOP ;  /* 0x0000000000007918 */ /* 0x000fe20000000000 */
[----:B--2---:R-:W-:-:S13]  /*0e50*/  ISETP.NE.AND P0, PT, R2, 0x5, PT ;  /* 0x000000050200780c */ /* 0x004fda0003f05270 */
[----:B------:R-:W-:Y:S05]  /*0e60*/  @P0 BRA `(.L_x_14) ;  /* 0x0000000000480947 */ /* 0x000fea0003800000 */
[----:B------:R-:W2:Y:S01]  /*0e70*/  S2UR UR5, SR_CgaCtaId ;  /* 0x00000000000579c3 */ /* 0x000ea20000008800 */
[----:B-1----:R-:W-:Y:S01]  /*0e80*/  UMOV UR4, 0x400 ;  /* 0x0000040000047882 */ /* 0x002fe20000000000 */
        /* <DEDUP_REMOVED lines=9> */
[----:B--2---:R-:W-:Y:S01]  /*0f20*/  ULEA UR4, UR5, UR4, 0x18 ;  /* 0x0000000405047291 */ /* 0x004fe2000f8ec0ff */
[----:B------:R-:W1:Y:S11]  /*0f30*/  FENCE.VIEW.ASYNC.S ;  /* 0x00000000000073c6 */ /* 0x000e760000000000 */
[----:B-1----:R2:W1:Y:S01]  /*0f40*/  SYNCS.EXCH.64 URZ, [UR4+0x260], UR8 ;  /* 0x0002600804ff75b2 */ /* 0x0024620008000100 */
[----:B------:R2:W1:Y:S01]  /*0f50*/  SYNCS.EXCH.64 URZ, [UR4+0x270], UR6 ;  /* 0x0002700604ff75b2 */ /* 0x0004620008000100 */
[----:B------:R2:W1:Y:S01]  /*0f60*/  SYNCS.EXCH.64 URZ, [UR4+0x268], UR8 ;  /* 0x0002680804ff75b2 */ /* 0x0004620008000100 */
[----:B------:R2:W1:Y:S02]  /*0f70*/  SYNCS.EXCH.64 URZ, [UR4+0x278], UR6 ;  /* 0x0002780604ff75b2 */ /* 0x0004640008000100 */
[----:B--2---:R-:W-:Y:S01]  /*0f80*/  NOP ;  /* 0x0000000000007918 */ /* 0x004fe20000000000 */
.L_x_14:
[----:B-1----:R-:W1:Y:S01]  /*0f90*/  LDCU UR4, c[0x0][0x36c] ;  /* 0x00006d80ff0477ac */ /* 0x002e620008000800 */
[----:B------:R-:W-:Y:S01]  /*0fa0*/  ISETP.NE.OR P3, PT, R0, 0x2, !P3 ;  /* 0x000000020000780c */ /* 0x000fe20005f65670 */
[----:B------:R-:W-:Y:S01]  /*0fb0*/  NOP ;  /* 0x0000000000007918 */ /* 0x000fe20000000000 */
[----:B------:R-:W-:Y:S01]  /*0fc0*/  LOP3.LUT R0, R92, 0x1f, RZ, 0xc0, !PT ;  /* 0x0000001f5c007812 */ /* 0x000fe200078ec0ff */
[----:B------:R-:W-:Y:S02]  /*0fd0*/  UISETP.NE.AND UP4, UPT, UR18, 0x2, UPT ;  /* 0x000000021200788c */ /* 0x000fe4000bf85270 */
[----:B------:R-:W-:Y:S02]  /*0fe0*/  UISETP.NE.AND UP5, UPT, UR18, URZ, UPT ;  /* 0x000000ff1200728c */ /* 0x000fe4000bfa5270 */
[----:B-1----:R-:W-:-:S09]  /*0ff0*/  UISETP.EQ.U32.AND UP6, UPT, UR4, 0x1, UPT ;  /* 0x000000010400788c */ /* 0x002fd2000bfc2070 */
[----:B------:R-:W-:Y:S05]  /*1000*/  BRA.U !UP6, `(.L_x_15) ;  /* 0x000000010e087547 */ /* 0x000fea000b800000 */
[----:B---34-:R-:W-:Y:S01]  /*1010*/  UCGABAR_ARV ;  /* 0x00000000000079c7 */ /* 0x018fe20008000000 */
[----:B------:R-:W-:Y:S05]  /*1020*/  BRA `(.L_x_16) ;  /* 0x0000000000047947 */ /* 0x000fea0003800000 */
.L_x_15:
[----:B---34-:R-:W-:Y:S01]  /*1030*/  NOP ;  /* 0x0000000000007918 */ /* 0x018fe20000000000 */
.L_x_16:
[----:B------:R-:W1:Y:S01]  /*1040*/  S2R R4, SR_CTAID.Y ;  /* 0x0000000000047919 */ /* 0x000e620000002600 */
[----:B------:R-:W2:Y:S01]  /*1050*/  S2UR UR50, SR_CTAID.X ;  /* 0x00000000003279c3 */ /* 0x000ea20000002500 */
[----:B------:R-:W-:-:S05]  /*1060*/  CS2R.32 R86, SR_CgaSize ;  /* 0x0000000000567805 */ /* 0x000fca0000008a00 */
[----:B------:R-:W-:-:S05]  /*1070*/  IMAD R86, R86, -0xa0, RZ ;  /* 0xffffff6056567824 */ /* 0x000fca00078e02ff */
[----:B------:R-:W-:-:S14]  /*1080*/  R2UR UR4, R86 ;  /* 0x00000000560472ca */ /* 0x000fdc00000e0000 */
[----:B------:R-:W3:Y:S01]  /*1090*/  LDCU UR4, c[0x0][UR4+0x2b4] ;  /* 0x00005680040477ac */ /* 0x000ee20008000800 */
[----:B------:R-:W-:-:S05]  /*10a0*/  CS2R.32 R86, SR_CgaSize ;  /* 0x0000000000567805 */ /* 0x000fca0000008a00 */
[----:B------:R-:W-:-:S05]  /*10b0*/  IMAD R86, R86, -0xa0, RZ ;  /* 0xffffff6056567824 */ /* 0x000fca00078e02ff */
[----:B------:R-:W-:-:S14]  /*10c0*/  R2UR UR5, R86 ;  /* 0x00000000560572ca */ /* 0x000fdc00000e0000 */
[----:B------:R-:W4:Y:S01]  /*10d0*/  LDCU UR5, c[0x0][UR5+0x2b0] ;  /* 0x00005600050577ac */ /* 0x000f220008000800 */
[----:B------:R-:W-:-:S05]  /*10e0*/  CS2R.32 R2, SR_CgaSize ;  /* 0x0000000000027805 */ /* 0x000fca0000008a00 */
[----:B------:R-:W-:-:S06]  /*10f0*/  IMAD R2, R2, -0xa0, RZ ;  /* 0xffffff6002027824 */ /* 0x000fcc00078e02ff */
[----:B------:R-:W3:Y:S01]  /*1100*/  LDC R2, c[0x0][R2+0x2a4] ;  /* 0x0000a90002027b82 */ /* 0x000ee20000000800 */
[----:B------:R-:W1:Y:S01]  /*1110*/  LDCU UR19, c[0x0][0xc24] ;  /* 0x00018480ff1377ac */ /* 0x000e620008000800 */
[----:B------:R-:W1:Y:S06]  /*1120*/  LDCU UR39, c[0x0][0xc24] ;  /* 0x00018480ff2777ac */ /* 0x000e6c0008000800 */
[----:B------:R-:W3:Y:S01]  /*1130*/  S2UR UR6, SR_CgaCtaId ;  /* 0x00000000000679c3 */ /* 0x000ee20000008800 */
[----:B------:R-:W3:Y:S01]  /*1140*/  LDCU UR22, c[0x0][0xc30] ;  /* 0x00018600ff1677ac */ /* 0x000ee20008000800 */
[----:B--2---:R-:W-:-:S02]  /*1150*/  I2FP.F32.U32 R5, UR50 ;  /* 0x0000003200057c45 */ /* 0x004fc40008201000 */
[----:B------:R-:W-:-:S05]  /*1160*/  CS2R.32 R3, SR_CgaSize ;  /* 0x0000000000037805 */ /* 0x000fca0000008a00 */
[----:B------:R-:W-:-:S06]  /*1170*/  IMAD R3, R3, -0xa0, RZ ;  /* 0xffffff6003037824 */ /* 0x000fcc00078e02ff */
[----:B------:R-:W2:Y:S01]  /*1180*/  LDC R3, c[0x0][R3+0x2a0] ;  /* 0x0000a80003037b82 */ /* 0x000ea20000000800 */
[----:B-1----:R-:W-:Y:S01]  /*1190*/  UISETP.GE.AND UP0, UPT, UR19, 0x1, UPT ;  /* 0x000000011300788c */ /* 0x002fe2000bf06270 */
[----:B----4-:R-:W-:Y:S01]  /*11a0*/  FMUL R5, R5, UR5 ;  /* 0x0000000505057c20 */ /* 0x010fe20008400000 */
[----:B------:R-:W-:-:S03]  /*11b0*/  I2FP.F32.U32 R73, R4 ;  /* 0x0000000400497245 */ /* 0x000fc60000201000 */
[----:B------:R-:W1:Y:S02]  /*11c0*/  F2I.U32.TRUNC.NTZ R86, R5 ;  /* 0x0000000500567305 */ /* 0x000e64000020f000 */
[----:B------:R-:W4:Y:S01]  /*11d0*/  S2UR UR51, SR_CTAID.Z ;  /* 0x00000000003379c3 */ /* 0x000f220000002700 */
[----:B---3--:R-:W-:Y:S01]  /*11e0*/  FMUL R73, R73, UR4 ;  /* 0x0000000449497c20 */ /* 0x008fe20008400000 */
[----:B------:R-:W-:-:S05]  /*11f0*/  USHF.L.U32 UR46, UR6, 0xb, URZ ;  /* 0x0000000b062e7899 */ /* 0x000fca00080006ff */
[----:B------:R-:W3:Y:S01]  /*1200*/  F2I.U32.TRUNC.NTZ R73, R73 ;  /* 0x0000004900497305 */ /* 0x000ee2000020f000 */
[----:B------:R-:W2:Y:S01]  /*1210*/  S2UR UR24, SR_CTAID.Y ;  /* 0x00000000001879c3 */ /* 0x000ea20000002600 */
[----:B------:R-:W-:Y:S02]  /*1220*/  USHF.L.U32 UR38, UR6, 0x4, URZ ;  /* 0x0000000406267899 */ /* 0x000fe400080006ff */
[----:B------:R-:W-:Y:S01]  /*1230*/  ULOP3.LUT UR46, UR46, 0x800, URZ, 0xc0, !UPT ;  /* 0x000008002e2e7892 */ /* 0x000fe2000f8ec0ff */
[----:B-1----:R-:W-:Y:S01]  /*1240*/  IADD3 R86, PT, PT, -R86, RZ, RZ ;  /* 0x000000ff56567210 */ /* 0x002fe20007ffe1ff */
[----:B------:R-:W-:-:S04]  /*1250*/  ULOP3.LUT UR38, UR38, 0x10, URZ, 0xc0, !UPT ;  /* 0x0000001026267892 */ /* 0x000fc8000f8ec0ff */
[----:B--2---:R-:W-:Y:S01]  /*1260*/  IMAD R86, R3, R86, UR50 ;  /* 0x0000003203567e24 */ /* 0x004fe2000f8e0256 */
[----:B---3--:R-:W-:-:S05]  /*1270*/  IADD3 R73, PT, PT, -R73, RZ, RZ ;  /* 0x000000ff49497210 */ /* 0x008fca0007ffe1ff */
[----:B------:R-:W-:Y:S01]  /*1280*/  IMAD R73, R2, R73, R4 ;  /* 0x0000004902497224 */ /* 0x000fe200078e0204 */
[----:B------:R-:W-:Y:S01]  /*1290*/  PRMT R2, RZ, 0x7610, R2 ;  /* 0x00007610ff027816 */ /* 0x000fe20000000002 */
[----:B----4-:R-:W-:Y:S06]  /*12a0*/  BRA.U UP5, `(.L_x_17) ;  /* 0x0000000105207547 */ /* 0x010fec000b800000 */
[C---:B------:R-:W-:Y:S02]  /*12b0*/  ISETP.NE.AND P2, PT, R73.reuse, RZ, PT ;  /* 0x000000ff4900720c */ /* 0x040fe40003f45270 */
[----:B------:R-:W-:Y:S02]  /*12c0*/  ISETP.NE.AND P0, PT, R73, RZ, PT ;  /* 0x000000ff4900720c */ /* 0x000fe40003f05270 */
[C---:B------:R-:W-:Y:S02]  /*12d0*/  ISETP.NE.AND P1, PT, R86.reuse, 0x1, PT ;  /* 0x000000015600780c */ /* 0x040fe40003f25270 */
[----:B------:R-:W-:Y:S02]  /*12e0*/  SEL R2, RZ, 0x2, P2 ;  /* 0x00000002ff027807 */ /* 0x000fe40001000000 */
[----:B------:R-:W-:Y:S02]  /*12f0*/  ISETP.EQ.OR P0, PT, R86, RZ, !P0 ;  /* 0x000000ff5600720c */ /* 0x000fe40004702670 */
[----:B------:R-:W-:-:S02]  /*1300*/  SEL R2, R2, 0x2, P1 ;  /* 0x0000000202027807 */ /* 0x000fc40000800000 */
[----:B------:R-:W-:-:S05]  /*1310*/  SEL R3, RZ, 0x1, !P0 ;  /* 0x00000001ff037807 */ /* 0x000fca0004000000 */
[----:B------:R-:W-:Y:S02]  /*1320*/  IMAD.IADD R2, R3, 0x1, R2 ;  /* 0x0000000103027824 */ /* 0x000fe400078e0202 */
.L_x_17:
[----:B------:R-:W-:Y:S05]  /*1330*/  BRA.U !UP0, `(.L_x_18) ;  /* 0x0000000108d07547 */ /* 0x000fea000b800000 */
[----:B------:R-:W1:Y:S01]  /*1340*/  LDCU UR20, c[0x0][0xc0c] ;  /* 0x00018180ff1477ac */ /* 0x000e620008000800 */
[----:B------:R-:W2:Y:S01]  /*1350*/  LDCU.128 UR12, c[0x0][0xc10] ;  /* 0x00018200ff0c77ac */ /* 0x000ea20008000c00 */
[----:B------:R-:W3:Y:S01]  /*1360*/  LDCU UR6, c[0x0][0x370] ;  /* 0x00006e00ff0677ac */ /* 0x000ee20008000800 */
[----:B------:R-:W4:Y:S01]  /*1370*/  LDCU UR7, c[0x0][0x374] ;  /* 0x00006e80ff0777ac */ /* 0x000f220008000800 */
[----:B------:R-:W4:Y:S01]  /*1380*/  LDCU UR21, c[0x0][0xc20] ;  /* 0x00018400ff1577ac */ /* 0x000f220008000800 */
[----:B-1----:R-:W-:Y:S02]  /*1390*/  UISETP.NE.AND UP0, UPT, UR20, 0x1, UPT ;  /* 0x000000011400788c */ /* 0x002fe4000bf05270 */
[----:B--2---:R-:W-:Y:S01]  /*13a0*/  UIMAD.WIDE.U32 UR4, UR50, UR12, URZ ;  /* 0x0000000c320472a5 */ /* 0x004fe2000f8e00ff */
[----:B------:R-:W1:Y:S01]  /*13b0*/  LDCU.64 UR8, c[0x0][0xc28] ;  /* 0x00018500ff0877ac */ /* 0x000e620008000a00 */
[----:B---3--:R-:W-:Y:S02]  /*13c0*/  UIMAD.WIDE.U32 UR10, UR6, UR12, URZ ;  /* 0x0000000c060a72a5 */ /* 0x008fe4000f8e00ff */
[----:B------:R-:W-:-:S02]  /*13d0*/  USHF.R.U32.HI UR5, URZ, UR13, UR5 ;  /* 0x0000000dff057299 */ /* 0x000fc40008011605 */
[----:B------:R-:W-:Y:S02]  /*13e0*/  UISETP.NE.AND UP2, UPT, UR19, 0x1, UPT ;  /* 0x000000011300788c */ /* 0x000fe4000bf45270 */
[----:B------:R-:W-:Y:S01]  /*13f0*/  USEL UR5, UR50, UR5, !UP0 ;  /* 0x0000000532057287 */ /* 0x000fe2000c000000 */
[----:B------:R-:W-:Y:S01]  /*1400*/  UMOV UR10, UR11 ;  /* 0x0000000b000a7c82 */ /* 0x000fe20008000000 */
[----:B------:R-:W-:Y:S02]  /*1410*/  UIMAD.WIDE.U32 UR16, UR24, UR15, URZ ;  /* 0x0000000f181072a5 */ /* 0x000fe4000f8e00ff */
[----:B------:R-:W-:Y:S02]  /*1420*/  @UP0 USHF.R.U32.HI UR6, URZ, UR13, UR10 ;  /* 0x0000000dff060299 */ /* 0x000fe4000801160a */
[----:B------:R-:W-:Y:S02]  /*1430*/  UISETP.NE.AND UP0, UPT, UR14, 0x1, UPT ;  /* 0x000000010e00788c */ /* 0x000fe4000bf05270 */
[----:B----4-:R-:W-:-:S02]  /*1440*/  UIMAD.WIDE.U32 UR10, UR7, UR15, URZ ;  /* 0x0000000f070a72a5 */ /* 0x010fc4000f8e00ff */
[----:B-1----:R-:W-:Y:S01]  /*1450*/  UIMAD.WIDE.U32 UR12, UR6, UR8, URZ ;  /* 0x00000008060c72a5 */ /* 0x002fe2000f8e00ff */
[----:B------:R-:W-:Y:S02]  /*1460*/  UMOV UR4, UR17 ;  /* 0x0000001100047c82 */ /* 0x000fe40008000000 */
[----:B------:R-:W-:Y:S02]  /*1470*/  USHF.R.U32.HI UR4, URZ, UR21, UR4 ;  /* 0x00000015ff047299 */ /* 0x000fe40008011604 */
[----:B------:R-:W-:Y:S02]  /*1480*/  UMOV UR10, UR11 ;  /* 0x0000000b000a7c82 */ /* 0x000fe40008000000 */
[----:B------:R-:W-:Y:S01]  /*1490*/  UMOV UR12, UR13 ;  /* 0x0000000d000c7c82 */ /* 0x000fe20008000000 */
[----:B------:R-:W-:Y:S02]  /*14a0*/  @UP0 USHF.R.U32.HI UR7, URZ, UR21, UR10 ;  /* 0x00000015ff070299 */ /* 0x000fe4000801160a */
[----:B------:R-:W-:-:S02]  /*14b0*/  USEL UR4, UR24, UR4, !UP0 ;  /* 0x0000000418047287 */ /* 0x000fc4000c000000 */
[----:B------:R-:W-:Y:S02]  /*14c0*/  UIMAD.WIDE.U32 UR10, UR7, UR8, URZ ;  /* 0x00000008070a72a5 */ /* 0x000fe4000f8e00ff */
[----:B------:R-:W-:Y:S02]  /*14d0*/  @UP2 USHF.R.U32.HI UR6, URZ, UR9, UR12 ;  /* 0x00000009ff062299 */ /* 0x000fe4000801160c */
[----:B------:R-:W-:-:S03]  /*14e0*/  UIMAD.WIDE.U32 UR12, UR4, UR8, URZ ;  /* 0x00000008040c72a5 */ /* 0x000fc6000f8e00ff */
[----:B------:R-:W-:Y:S02]  /*14f0*/  UMOV UR10, UR11 ;  /* 0x0000000b000a7c82 */ /* 0x000fe40008000000 */
[----:B------:R-:W-:Y:S02]  /*1500*/  @UP2 USHF.R.U32.HI UR7, URZ, UR9, UR10 ;  /* 0x00000009ff072299 */ /* 0x000fe4000801160a */
[----:B------:R-:W-:Y:S02]  /*1510*/  UIMAD UR10, UR6, UR19, URZ ;  /* 0x00000013060a72a4 */ /* 0x000fe4000f8e02ff */
[----:B------:R-:W-:-:S04]  /*1520*/  UIMAD UR7, UR7, UR19, URZ ;  /* 0x00000013070772a4 */ /* 0x000fc8000f8e02ff */
[----:B------:R-:W-:-:S03]  /*1530*/  UISETP.GE.AND UP0, UPT, UR4, UR7, UPT ;  /* 0x000000070400728c */ /* 0x000fc6000bf06270 */
[----:B------:R-:W-:Y:S01]  /*1540*/  UMOV UR7, UR13 ;  /* 0x0000000d00077c82 */ /* 0x000fe20008000000 */
[----:B------:R-:W-:Y:S02]  /*1550*/  UISETP.GE.OR UP0, UPT, UR5, UR10, UP0 ;  /* 0x0000000a0500728c */ /* 0x000fe40008706670 */
[----:B------:R-:W-:Y:S02]  /*1560*/  UIMAD.WIDE.U32 UR10, UR5, UR8, URZ ;  /* 0x00000008050a72a5 */ /* 0x000fe4000f8e00ff */
[----:B------:R-:W-:Y:S02]  /*1570*/  USHF.R.U32.HI UR7, URZ, UR9, UR7 ;  /* 0x00000009ff077299 */ /* 0x000fe40008011607 */
[----:B------:R-:W-:Y:S02]  /*1580*/  UIADD3 UR10, UPT, UPT, -UR4, URZ, URZ ;  /* 0x000000ff040a7290 */ /* 0x000fe4000fffe1ff */
[----:B------:R-:W-:Y:S02]  /*1590*/  USEL UR7, UR4, UR7, !UP2 ;  /* 0x0000000704077287 */ /* 0x000fe4000d000000 */
[----:B------:R-:W-:Y:S01]  /*15a0*/  UIMAD UR10, UR14, UR10, UR24 ;  /* 0x0000000a0e0a72a4 */ /* 0x000fe2000f8e0218 */
[----:B------:R-:W-:Y:S01]  /*15b0*/  @!UP0 UMOV UR8, UR11 ;  /* 0x0000000b00088c82 */ /* 0x000fe20008000000 */
[----:B------:R-:W-:-:S02]  /*15c0*/  UIADD3 UR11, UPT, UPT, -UR5, URZ, URZ ;  /* 0x000000ff050b7290 */ /* 0x000fc4000fffe1ff */
[----:B------:R-:W-:Y:S02]  /*15d0*/  @!UP0 USHF.R.U32.HI UR8, URZ, UR9, UR8 ;  /* 0x00000009ff088299 */ /* 0x000fe40008011608 */
[----:B------:R-:W-:Y:S02]  /*15e0*/  UIADD3 UR9, UPT, UPT, -UR7, URZ, URZ ;  /* 0x000000ff07097290 */ /* 0x000fe4000fffe1ff */
[----:B------:R-:W-:Y:S02]  /*15f0*/  @!UP0 USEL UR8, UR5, UR8, !UP2 ;  /* 0x0000000805088287 */ /* 0x000fe4000d000000 */
[----:B------:R-:W-:Y:S02]  /*1600*/  UIMAD UR9, UR19, UR9, UR4 ;  /* 0x00000009130972a4 */ /* 0x000fe4000f8e0204 */
[----:B------:R-:W-:Y:S02]  /*1610*/  @!UP0 UIADD3 UR7, UPT, UPT, UR7, -UR8, URZ ;  /* 0x8000000807078290 */ /* 0x000fe4000fffe0ff */
[----:B------:R-:W-:-:S02]  /*1620*/  @!UP0 UIMAD UR6, UR9, UR6, UR8 ;  /* 0x00000006090682a4 */ /* 0x000fc4000f8e0208 */
[----:B------:R-:W-:Y:S02]  /*1630*/  @!UP0 UIMAD UR4, UR7, UR19, UR5 ;  /* 0x00000013070482a4 */ /* 0x000fe4000f8e0205 */
[----:B------:R-:W-:Y:S02]  /*1640*/  UIMAD UR50, UR20, UR11, UR50 ;  /* 0x0000000b143272a4 */ /* 0x000fe4000f8e0232 */
[----:B------:R-:W-:Y:S01]  /*1650*/  UIMAD UR24, UR4, UR14, UR10 ;  /* 0x0000000e041872a4 */ /* 0x000fe2000f8e020a */
[----:B------:R-:W-:Y:S02]  /*1660*/  @!UP0 UMOV UR5, UR6 ;  /* 0x0000000600058c82 */ /* 0x000fe40008000000 */
[----:B------:R-:W-:-:S12]  /*1670*/  UIMAD UR50, UR5, UR20, UR50 ;  /* 0x00000014053272a4 */ /* 0x000fd8000f8e0232 */
.L_x_18:
[----:B------:R-:W-:-:S09]  /*1680*/  UISETP.NE.AND UP0, UPT, UR22, 0x1, UPT ;  /* 0x000000011600788c */ /* 0x000fd2000bf05270 */
[----:B------:R-:W-:Y:S05]  /*1690*/  BRA.U UP0, `(.L_x_19) ;  /* 0x0000000100407547 */ /* 0x000fea000b800000 */
[----:B------:R-:W1:Y:S01]  /*16a0*/  LDCU.128 UR8, c[0x0][0xc10] ;  /* 0x00018200ff0877ac */ /* 0x000e620008000c00 */
[----:B------:R-:W2:Y:S01]  /*16b0*/  LDCU UR12, c[0x0][0xc0c] ;  /* 0x00018180ff0c77ac */ /* 0x000ea20008000800 */
[----:B------:R-:W3:Y:S01]  /*16c0*/  LDCU UR13, c[0x0][0xc20] ;  /* 0x00018400ff0d77ac */ /* 0x000ee20008000800 */
[----:B-1----:R-:W-:Y:S02]  /*16d0*/  UIMAD.WIDE.U32 UR4, UR50, UR8, URZ ;  /* 0x00000008320472a5 */ /* 0x002fe4000f8e00ff */
[----:B------:R-:W-:Y:S02]  /*16e0*/  UIMAD.WIDE.U32 UR6, UR24, UR11, URZ ;  /* 0x0000000b180672a5 */ /* 0x000fe4000f8e00ff */
[----:B--2---:R-:W-:Y:S02]  /*16f0*/  UISETP.NE.AND UP0, UPT, UR12, 0x1, UPT ;  /* 0x000000010c00788c */ /* 0x004fe4000bf05270 */
[----:B------:R-:W-:-:S03]  /*1700*/  USHF.R.U32.HI UR5, URZ, UR9, UR5 ;  /* 0x00000009ff057299 */ /* 0x000fc60008011605 */
[----:B------:R-:W-:Y:S01]  /*1710*/  UMOV UR4, UR7 ;  /* 0x0000000700047c82 */ /* 0x000fe20008000000 */
[----:B------:R-:W-:Y:S02]  /*1720*/  USEL UR5, UR50, UR5, !UP0 ;  /* 0x0000000532057287 */ /* 0x000fe4000c000000 */
[----:B------:R-:W-:Y:S02]  /*1730*/  UISETP.NE.AND UP0, UPT, UR10, 0x1, UPT ;  /* 0x000000010a00788c */ /* 0x000fe4000bf05270 */
[----:B---3--:R-:W-:-:S04]  /*1740*/  USHF.R.U32.HI UR4, URZ, UR13, UR4 ;  /* 0x0000000dff047299 */ /* 0x008fc80008011604 */
[----:B------:R-:W-:-:S04]  /*1750*/  USEL UR4, UR24, UR4, !UP0 ;  /* 0x0000000418047287 */ /* 0x000fc8000c000000 */
[----:B------:R-:W-:Y:S02]  /*1760*/  UIADD3 UR6, UPT, UPT, UR5, -UR4, URZ ;  /* 0x8000000405067290 */ /* 0x000fe4000fffe0ff */
[----:B------:R-:W-:Y:S02]  /*1770*/  UIADD3 UR4, UPT, UPT, -UR5, UR4, URZ ;  /* 0x0000000405047290 */ /* 0x000fe4000fffe1ff */
[----:B------:R-:W-:Y:S02]  /*1780*/  UIMAD UR24, UR6, UR10, UR24 ;  /* 0x0000000a061872a4 */ /* 0x000fe4000f8e0218 */
[----:B------:R-:W-:-:S12]  /*1790*/  UIMAD UR50, UR4, UR12, UR50 ;  /* 0x0000000c043272a4 */ /* 0x000fd8000f8e0232 */
.L_x_19:
[----:B------:R-:W-:Y:S01]  /*17a0*/  UISETP.NE.AND UP0, UPT, UR18, 0x2, UPT ;  /* 0x000000021200788c */ /* 0x000fe2000bf05270 */
[----:B------:R-:W-:Y:S09]  /*17b0*/  BRA.U !UP6, `(.L_x_20) ;  /* 0x000000010e0c7547 */ /* 0x000ff2000b800000 */
[----:B------:R-:W-:Y:S01]  /*17c0*/  UCGABAR_WAIT ;  /* 0x0000000000007dc7 */ /* 0x000fe20008000000 */
[----:B------:R-:W-:Y:S01]  /*17d0*/  CCTL.IVALL ;  /* 0x00000000ff00798f */ /* 0x000fe20002000000 */
[----:B------:R-:W-:Y:S05]  /*17e0*/  BRA `(.L_x_21) ;  /* 0x0000000000047947 */ /* 0x000fea0003800000 */
.L_x_20:
[----:B------:R-:W-:Y:S06]  /*17f0*/  BAR.SYNC.DEFER_BLOCKING 0x0 ;  /* 0x0000000000007b1d */ /* 0x000fec0000010000 */
.L_x_21:
[----:B------:R-:W-:Y:S05]  /*1800*/  BRA.U UP0, `(.L_x_22) ;  /* 0x00000029007c7547 */ /* 0x000fea000b800000 */
[----:B------:R-:W1:Y:S01]  /*1810*/  LDCU UR5, c[0x0][0x388] ;  /* 0x00007100ff0577ac */ /* 0x000e620008000800 */
[----:B------:R-:W2:Y:S01]  /*1820*/  S2UR UR9, SR_CgaCtaId ;  /* 0x00000000000979c3 */ /* 0x000ea20000008800 */
[----:B------:R-:W-:Y:S01]  /*1830*/  PLOP3.LUT P1, PT, PT, PT, UP3, 0x80, 0x8 ;  /* 0x000000000008781c */ /* 0x000fe20003f2f038 */
[----:B------:R-:W-:Y:S01]  /*1840*/  IMAD.MOV.U32 R3, RZ, RZ, 0x1 ;  /* 0x00000001ff037424 */ /* 0x000fe200078e00ff */
[----:B------:R-:W3:Y:S01]  /*1850*/  LDCU UR8, c[0x0][0x38c] ;  /* 0x00007180ff0877ac */ /* 0x000ee20008000800 */
[----:B------:R-:W-:Y:S01]  /*1860*/  ISETP.EQ.OR P2, PT, R0, RZ, P3 ;  /* 0x000000ff0000720c */ /* 0x000fe20001f42670 */
[----:B------:R-:W-:Y:S01]  /*1870*/  IMAD.MOV.U32 R2, RZ, RZ, RZ ;  /* 0x000000ffff027224 */ /* 0x000fe200078e00ff */
[----:B------:R-:W-:Y:S01]  /*1880*/  PLOP3.LUT P1, PT, P1, PT, PT, 0x8, 0x80 ;  /* 0x000000000080781c */ /* 0x000fe20000f2e170 */
[----:B------:R-:W4:Y:S01]  /*1890*/  LDCU.64 UR6, c[0x0][0x390] ;  /* 0x00007200ff0677ac */ /* 0x000f220008000a00 */
[----:B------:R-:W-:Y:S01]  /*18a0*/  UMOV UR29, 0x400 ;  /* 0x00000400001d7882 */ /* 0x000fe20000000000 */
[----:B------:R-:W-:-:S02]  /*18b0*/  UISETP.NE.AND UP1, UPT, UR18, URZ, UPT ;  /* 0x000000ff1200728c */ /* 0x000fc4000bf25270 */
[----:B------:R-:W-:Y:S01]  /*18c0*/  USEL UR37, URZ, 0x1, UP4 ;  /* 0x00000001ff257887 */ /* 0x000fe2000a000000 */
[----:B------:R-:W3:Y:S01]  /*18d0*/  LDCU UR56, c[0x0][0x370] ;  /* 0x00006e00ff3877ac */ /* 0x000ee20008000800 */
[----:B-1----:R-:W-:Y:S01]  /*18e0*/  UIADD3 UR5, UPT, UPT, UR5, 0x1f, URZ ;  /* 0x0000001f05057890 */ /* 0x002fe2000fffe0ff */
[----:B------:R-:W1:Y:S03]  /*18f0*/  LDCU.64 UR44, c[0x0][0x348] ;  /* 0x00006900ff2c77ac */ /* 0x000e660008000a00 */
[----:B------:R-:W-:Y:S02]  /*1900*/  USHF.R.S32.HI UR4, URZ, 0x1f, UR5 ;  /* 0x0000001fff047899 */ /* 0x000fe40008011405 */
[----:B--2---:R-:W-:Y:S02]  /*1910*/  ULEA UR29, UR9, UR29, 0x18 ;  /* 0x0000001d091d7291 */ /* 0x004fe4000f8ec0ff */
[----:B------:R-:W-:Y:S01]  /*1920*/  ULEA.HI UR4, UR4, UR5, URZ, 0x5 ;  /* 0x0000000504047291 */ /* 0x000fe2000f8f28ff */
[----:B------:R-:W2:Y:S03]  /*1930*/  LDCU UR55, c[0x0][0x374] ;  /* 0x00006e80ff3777ac */ /* 0x000ea60008000800 */
[----:B------:R-:W-:-:S02]  /*1940*/  USHF.R.S32.HI UR4, URZ, 0x5, UR4 ;  /* 0x00000005ff047899 */ /* 0x000fc40008011404 */
[----:B------:R-:W-:Y:S02]  /*1950*/  USEL UR37, UR37, 0x2, UP1 ;  /* 0x0000000225257887 */ /* 0x000fe40008800000 */
[----:B---3--:R-:W-:Y:S02]  /*1960*/  UIMAD UR4, UR4, UR8, URZ ;  /* 0x00000008040472a4 */ /* 0x008fe4000f8e02ff */
[----:B------:R-:W-:Y:S02]  /*1970*/  UIADD3 UR43, UPT, UPT, UR29, 0x15600, UR46 ;  /* 0x000156001d2b7890 */ /* 0x000fe4000fffe02e */
[----:B----4-:R-:W-:Y:S01]  /*1980*/  UIMAD UR4, UR4, UR6, URZ ;  /* 0x00000006040472a4 */ /* 0x010fe2000f8e02ff */
[----:B------:R-:W-:Y:S01]  /*1990*/  UMOV UR30, URZ ;  /* 0x000000ff001e7c82 */ /* 0x000fe20008000000 */
[----:B------:R-:W-:Y:S02]  /*19a0*/  UMOV UR31, URZ ;  /* 0x000000ff001f7c82 */ /* 0x000fe40008000000 */
[----:B------:R-:W-:Y:S01]  /*19b0*/  UIMAD UR57, UR4, UR7, URZ ;  /* 0x00000007043972a4 */ /* 0x000fe2000f8e02ff */
[----:B------:R-:W-:-:S03]  /*19c0*/  UMOV UR42, URZ ;  /* 0x000000ff002a7c82 */ /* 0x000fc60008000000 */
[----:B------:R-:W-:Y:S02]  /*19d0*/  UISETP.NE.AND UP2, UPT, UR57, URZ, UPT ;  /* 0x000000ff3900728c */ /* 0x000fe4000bf45270 */
[----:B------:R-:W-:-:S04]  /*19e0*/  UISETP.LT.U32.AND UP0, UPT, UR57, 0x22, UPT ;  /* 0x000000223900788c */ /* 0x000fc8000bf01070 */
[----:B------:R-:W-:-:S04]  /*19f0*/  USEL UR4, UR57, 0x22, UP0 ;  /* 0x0000002239047887 */ /* 0x000fc80008000000 */
[----:B------:R-:W-:Y:S02]  /*1a00*/  UIADD3 UR5, UPT, UPT, UR4, -0x1, URZ ;  /* 0xffffffff04057890 */ /* 0x000fe4000fffe0ff */
[----:B------:R-:W-:Y:S02]  /*1a10*/  @!UP2 UIADD3 UR5, UPT, UPT, UR4, URZ, URZ ;  /* 0x000000ff0405a290 */ /* 0x000fe4000fffe0ff */
[----:B------:R-:W-:Y:S02]  /*1a20*/  UIADD3 UR54, UPT, UPT, UR57, -UR4, URZ ;  /* 0x8000000439367290 */ /* 0x000fe4000fffe0ff */
[----:B-12---:R-:W-:-:S12]  /*1a30*/  UIADD3 UR58, UPT, UPT, UR5, 0x1, URZ ;  /* 0x00000001053a7890 */ /* 0x006fd8000fffe0ff */
.L_x_40:
[----:B------:R-:W-:Y:S01]  /*1a40*/  ULEA UR4, UR30, UR29, 0x3 ;  /* 0x0000001d1e047291 */ /* 0x000fe2000f8e18ff */
[----:B------:R-:W-:Y:S01]  /*1a50*/  SHF.L.U32 R0, R3, 0x1f, RZ ;  /* 0x0000001f03007819 */ /* 0x000fe200000006ff */
[----:B------:R-:W-:Y:S02]  /*1a60*/  UISETP.NE.AND UP0, UPT, UR57, URZ, UPT ;  /* 0x000000ff3900728c */ /* 0x000fe4000bf05270 */
[----:B------:R-:W-:Y:S02]  /*1a70*/  USHF.L.U32 UR47, UR50, 0x6, URZ ;  /* 0x00000006322f7899 */ /* 0x000fe400080006ff */
[----:B------:R-:W-:Y:S01]  /*1a80*/  USHF.L.U32 UR18, UR24, 0x7, URZ ;  /* 0x0000000718127899 */ /* 0x000fe200080006ff */
[----:B------:R-:W-:Y:S02]  /*1a90*/  UMOV UR27, URZ ;  /* 0x000000ff001b7c82 */ /* 0x000fe40008000000 */
[----:B------:R1:W2:Y:S01]  /*1aa0*/  SYNCS.PHASECHK.TRANS64.TRYWAIT P0, [UR4+0x110], R0 ;  /* 0x00011000ff0075a7 */ /* 0x0002a20008001104 */
[----:B------:R-:W-:Y:S01]  /*1ab0*/  UMOV UR22, URZ ;  /* 0x000000ff00167c82 */ /* 0x000fe20008000000 */
[----:B------:R-:W-:Y:S01]  /*1ac0*/  UMOV UR21, URZ ;  /* 0x000000ff00157c82 */ /* 0x000fe20008000000 */
[----:B------:R-:W-:Y:S01]  /*1ad0*/  UMOV UR20, URZ ;  /* 0x000000ff00147c82 */ /* 0x000fe20008000000 */
[----:B------:R-:W-:Y:S05]  /*1ae0*/  BRA.U !UP0, `(.L_x_23) ;  /* 0x0000000508a47547 */ /* 0x000fea000b800000 */
[----:B------:R-:W3:Y:S01]  /*1af0*/  LDCU.128 UR12, c[0x0][0x480] ;  /* 0x00009000ff0c77ac */ /* 0x000ee20008000c00 */
[----:B------:R-:W4:Y:S01]  /*1b00*/  LDCU.128 UR8, c[0x0][0x490] ;  /* 0x00009200ff0877ac */ /* 0x000f220008000c00 */
[----:B------:R-:W1:Y:S01]  /*1b10*/  LDCU.64 UR20, c[0x0][0x4c0] ;  /* 0x00009800ff1477ac */ /* 0x000e620008000a00 */
[----:B------:R-:W1:Y:S01]  /*1b20*/  LDCU.64 UR16, c[0x0][0x4f0] ;  /* 0x00009e00ff1077ac */ /* 0x000e620008000a00 */
[----:B------:R-:W1:Y:S01]  /*1b30*/  LDCU UR19, c[0x0][0x4c8] ;  /* 0x00009900ff1377ac */ /* 0x000e620008000800 */
[----:B---3--:R-:W-:Y:S02]  /*1b40*/  UIMAD.WIDE.U32 UR4, UR47, UR13, URZ ;  /* 0x0000000d2f0472a5 */ /* 0x008fe4000f8e00ff */
[----:B------:R-:W-:Y:S02]  /*1b50*/  UISETP.NE.AND UP0, UPT, UR12, 0x1, UPT ;  /* 0x000000010c00788c */ /* 0x000fe4000bf05270 */
[----:B------:R-:W-:Y:S01]  /*1b60*/  USHF.R.U32.HI UR5, URZ, UR14, UR5 ;  /* 0x0000000eff057299 */ /* 0x000fe20008011605 */
[----:B------:R-:W3:Y:S03]  /*1b70*/  LDCU UR53, c[0x0][0x38c] ;  /* 0x00007180ff3577ac */ /* 0x000ee60008000800 */
[----:B------:R-:W-:-:S02]  /*1b80*/  USEL UR5, UR47, UR5, !UP0 ;  /* 0x000000052f057287 */ /* 0x000fc4000c000000 */
[----:B------:R-:W-:Y:S02]  /*1b90*/  UISETP.NE.AND UP0, UPT, UR15, 0x1, UPT ;  /* 0x000000010f00788c */ /* 0x000fe4000bf05270 */
[----:B----4-:R-:W-:Y:S01]  /*1ba0*/  UIMAD.WIDE.U32 UR6, UR5, UR8, URZ ;  /* 0x00000008050672a5 */ /* 0x010fe2000f8e00ff */
[----:B------:R-:W4:Y:S01]  /*1bb0*/  LDCU UR8, c[0x0][0x4a0] ;  /* 0x00009400ff0877ac */ /* 0x000f220008000800 */
[----:B------:R-:W1:Y:S05]  /*1bc0*/  LDCU UR23, c[0x0][0x4cc] ;  /* 0x00009980ff1777ac */ /* 0x000e6a0008000800 */
[----:B------:R-:W-:Y:S01]  /*1bd0*/  UMOV UR4, UR7 ;  /* 0x0000000700047c82 */ /* 0x000fe20008000000 */
[----:B------:R-:W1:Y:S01]  /*1be0*/  LDCU.64 UR40, c[0x0][0x390] ;  /* 0x00007200ff2877ac */ /* 0x000e620008000a00 */
[----:B------:R-:W-:Y:S01]  /*1bf0*/  USHF.R.U32.HI UR4, URZ, UR9, UR4 ;  /* 0x00000009ff047299 */ /* 0x000fe20008011604 */
[----:B------:R-:W1:Y:S03]  /*1c00*/  LDCU UR9, c[0x0][0x4ec] ;  /* 0x00009d80ff0977ac */ /* 0x000e660008000800 */
[----:B------:R-:W-:-:S02]  /*1c10*/  USEL UR4, UR5, UR4, !UP0 ;  /* 0x0000000405047287 */ /* 0x000fc4000c000000 */
[----:B------:R-:W-:Y:S02]  /*1c20*/  UISETP.NE.AND UP0, UPT, UR10, 0x1, UPT ;  /* 0x000000010a00788c */ /* 0x000fe4000bf05270 */
[----:B------:R-:W-:Y:S01]  /*1c30*/  UIMAD.WIDE.U32 UR6, UR4, UR11, URZ ;  /* 0x0000000b040672a5 */ /* 0x000fe2000f8e00ff */
[----:B------:R-:W1:Y:S01]  /*1c40*/  LDCU.64 UR24, c[0x0][0x4d0] ;  /* 0x00009a00ff1877ac */ /* 0x000e620008000a00 */
[----:B------:R-:W-:-:S05]  /*1c50*/  UIADD3 UR42, UPT, UPT, UR58, UR31, URZ ;  /* 0x0000001f3a2a7290 */ /* 0x000fca000fffe0ff */
[----:B------:R-:W-:Y:S01]  /*1c60*/  UMOV UR6, UR7 ;  /* 0x0000000700067c82 */ /* 0x000fe20008000000 */
[----:B------:R-:W-:Y:S02]  /*1c70*/  UIADD3 UR7, UPT, UPT, -UR4, URZ, URZ ;  /* 0x000000ff04077290 */ /* 0x000fe4000fffe1ff */
[----:B----4-:R-:W-:Y:S02]  /*1c80*/  USHF.R.U32.HI UR6, URZ, UR8, UR6 ;  /* 0x00000008ff067299 */ /* 0x010fe40008011606 */
[----:B------:R-:W-:Y:S02]  /*1c90*/  UIADD3 UR8, UPT, UPT, -UR5, URZ, URZ ;  /* 0x000000ff05087290 */ /* 0x000fe4000fffe1ff */
[----:B------:R-:W-:Y:S02]  /*1ca0*/  USEL UR14, UR4, UR6, !UP0 ;  /* 0x00000006040e7287 */ /* 0x000fe4000c000000 */
[----:B------:R-:W-:Y:S02]  /*1cb0*/  UIMAD UR7, UR15, UR7, UR5 ;  /* 0x000000070f0772a4 */ /* 0x000fe4000f8e0205 */
[----:B------:R-:W-:-:S02]  /*1cc0*/  UIADD3 UR6, UPT, UPT, -UR14, URZ, URZ ;  /* 0x000000ff0e067290 */ /* 0x000fc4000fffe1ff */
[----:B------:R-:W-:Y:S02]  /*1cd0*/  UIMAD UR8, UR12, UR8, UR47 ;  /* 0x000000080c0872a4 */ /* 0x000fe4000f8e022f */
[----:B------:R-:W-:Y:S02]  /*1ce0*/  UIMAD UR13, UR10, UR6, UR4 ;  /* 0x000000060a0d72a4 */ /* 0x000fe4000f8e0204 */
[----:B-1----:R-:W-:Y:S02]  /*1cf0*/  UIMAD UR11, UR8, UR20, UR9 ;  /* 0x00000014080b72a4 */ /* 0x002fe4000f8e0209 */
[----:B------:R-:W-:Y:S01]  /*1d00*/  UIMAD UR12, UR7, UR21, UR16 ;  /* 0x00000015070c72a4 */ /* 0x000fe2000f8e0210 */
[----:B------:R-:W1:Y:S02]  /*1d10*/  LDCU.64 UR4, c[0x0][0x4f8] ;  /* 0x00009f00ff0477ac */ /* 0x000e640008000a00 */
[----:B------:R-:W4:Y:S01]  /*1d20*/  LDCU UR6, c[0x0][0x500] ;  /* 0x0000a000ff0677ac */ /* 0x000f220008000800 */
[----:B------:R-:W-:Y:S01]  /*1d30*/  UIMAD UR13, UR13, UR19, UR17 ;  /* 0x000000130d0d72a4 */ /* 0x000fe2000f8e0211 */
[----:B------:R-:W-:Y:S01]  /*1d40*/  UMOV UR27, URZ ;  /* 0x000000ff001b7c82 */ /* 0x000fe20008000000 */
[----:B------:R-:W-:Y:S01]  /*1d50*/  UMOV UR7, UR30 ;  /* 0x0000001e00077c82 */ /* 0x000fe20008000000 */
[----:B------:R-:W-:Y:S01]  /*1d60*/  UMOV UR20, URZ ;  /* 0x000000ff00147c82 */ /* 0x000fe20008000000 */
[----:B------:R-:W-:Y:S01]  /*1d70*/  UMOV UR21, URZ ;  /* 0x000000ff00157c82 */ /* 0x000fe20008000000 */
[----:B---3--:R-:W-:-:S07]  /*1d80*/  UMOV UR22, URZ ;  /* 0x000000ff00167c82 */ /* 0x008fce0008000000 */
.L_x_29:
[----:B------:R-:W-:Y:S01]  /*1d90*/  @!P3 MOV R4, 0x1800 ;  /* 0x000018000004b802 */ /* 0x000fe20000000f00 */
[----:B------:R-:W-:Y:S01]  /*1da0*/  ULEA UR9, UR7, UR29, 0x3 ;  /* 0x0000001d07097291 */ /* 0x000fe2000f8e18ff */
[----:B--2---:R-:W-:Y:S11]  /*1db0*/  @P0 BRA `(.L_x_24) ;  /* 0x00000000000c0947 */ /* 0x004ff60003800000 */
[----:B------:R-:W-:Y:S04]  /*1dc0*/  SHF.L.U32 R5, R3, 0x1f, RZ ;  /* 0x0000001f03057819 */ /* 0x000fe800000006ff */
[----:B------:R-:W2:Y:S02]  /*1dd0*/  SYNCS.PHASECHK.TRANS64.TRYWAIT P0, [UR9+0x110], R5 ;  /* 0x00011005ff0075a7 */ /* 0x000ea40008001109 */
[----:B--2---:R-:W-:Y:S05]  /*1de0*/  @!P0 BRA `(.L_x_25) ;  /* 0x0000007000d08947 */ /* 0x004fea0003800000 */
.L_x_24:
[----:B------:R3:W-:Y:S01]  /*1df0*/  @!P3 SYNCS.ARRIVE.TRANS64 RZ, [UR9], R4 ;  /* 0x00000004ffffb9a7 */ /* 0x0007e20008000009 */
[----:B------:R-:W-:Y:S04]  /*1e00*/  ULOP3.LUT UR8, UR37, 0x2, URZ, 0xfc, !UPT ;  /* 0x0000000225087892 */ /* 0x000fe8000f8efcff */
[----:B------:R-:W-:Y:S09]  /*1e10*/  UISETP.NE.AND UP0, UPT, UR8, 0x2, UPT ;  /* 0x000000020800788c */ /* 0x000ff2000bf05270 */
[----:B------:R-:W-:Y:S05]  /*1e20*/  BRA.U UP0, `(.L_x_26) ;  /* 0x0000000100047547 */ /* 0x000fea000b800000 */
[----:B-1--4-:R-:W-:Y:S05]  /*1e30*/  BPT.TRAP 0x1 ;  /* 0x000000040000795c */ /* 0x012fea0000300000 */
.L_x_26:
[----:B------:R-:W-:Y:S04]  /*1e40*/  BSSY.RECONVERGENT B0, `(.L_x_27) ;  /* 0x0000003000007945 */ /* 0x000fe80003800200 */
[----:B------:R-:W-:Y:S05]  /*1e50*/  @P2 BRA `(.L_x_28) ;  /* 0x0000000000042947 */ /* 0x000fea0003800000 */
[----:B-1--4-:R-:W-:Y:S05]  /*1e60*/  BPT.TRAP 0x1 ;  /* 0x000000040000795c */ /* 0x012fea0000300000 */
.L_x_28:
[----:B-1--4-:R-:W-:Y:S05]  /*1e70*/  BSYNC.RECONVERGENT B0 ;  /* 0x0000000000007941 */ /* 0x012fea0003800200 */
.L_x_27:
[----:B------:R-:W-:Y:S02]  /*1e80*/  UIADD3 UR8, UPT, UPT, UR7, 0x1, URZ ;  /* 0x0000000107087890 */ /* 0x000fe4000fffe0ff */
[----:B------:R-:W-:Y:S02]  /*1e90*/  UIMAD UR16, UR20, UR23, UR4 ;  /* 0x00000017141072a4 */ /* 0x000fe4000f8e0204 */
[----:B------:R-:W-:Y:S02]  /*1ea0*/  UISETP.NE.AND UP0, UPT, UR8, 0x22, UPT ;  /* 0x000000220800788c */ /* 0x000fe4000bf05270 */
[----:B------:R-:W-:Y:S02]  /*1eb0*/  UIMAD UR15, UR21, UR24, UR5 ;  /* 0x00000018150f72a4 */ /* 0x000fe4000f8e0205 */
[----:B------:R-:W-:Y:S02]  /*1ec0*/  USEL UR10, URZ, 0x1, UP0 ;  /* 0x00000001ff0a7887 */ /* 0x000fe40008000000 */
[----:B------:R-:W-:Y:S02]  /*1ed0*/  USEL UR30, UR8, URZ, UP0 ;  /* 0x000000ff081e7287 */ /* 0x000fe40008000000 */
[----:B------:R-:W-:Y:S02]  /*1ee0*/  ULEA UR17, UR7, UR46, 0xc ;  /* 0x0000002e07117291 */ /* 0x000fe4000f8e60ff */
[----:B------:R-:W-:Y:S01]  /*1ef0*/  ULEA UR8, UR30, UR29, 0x3 ;  /* 0x0000001d1e087291 */ /* 0x000fe2000f8e18ff */
[----:B------:R-:W-:Y:S01]  /*1f00*/  LOP3.LUT R3, R3, UR10, RZ, 0x3c, !PT ;  /* 0x0000000a03037c12 */ /* 0x000fe2000f8e3cff */
[----:B------:R-:W-:Y:S02]  /*1f10*/  ULEA UR15, UR15, UR16, 0x5 ;  /* 0x000000100f0f7291 */ /* 0x000fe4000f8e28ff */
[----:B------:R-:W-:Y:S01]  /*1f20*/  UIADD3 UR34, UP1, UPT, UR44, 0x80, URZ ;  /* 0x000000802c227890 */ /* 0x000fe2000ff3e0ff */
[----:B--2---:R-:W-:Y:S01]  /*1f30*/  SHF.L.U32 R0, R3, 0x1f, RZ ;  /* 0x0000001f03007819 */ /* 0x004fe200000006ff */
[----:B------:R-:W-:Y:S02]  /*1f40*/  USHF.L.U32 UR10, UR27, 0x5, URZ ;  /* 0x000000051b0a7899 */ /* 0x000fe400080006ff */
[----:B------:R-:W-:Y:S01]  /*1f50*/  UIADD3.X UR35, UPT, UPT, URZ, UR45, URZ, UP1, !UPT ;  /* 0x0000002dff237290 */ /* 0x000fe20008ffe4ff */
[----:B------:R1:W2:Y:S01]  /*1f60*/  SYNCS.PHASECHK.TRANS64.TRYWAIT P0, [UR8+0x110], R0 ;  /* 0x00011000ff0075a7 */ /* 0x0002a20008001108 */
[----:B------:R-:W-:Y:S02]  /*1f70*/  ULEA UR8, UR7, UR29, 0xb ;  /* 0x0000001d07087291 */ /* 0x000fe4000f8e58ff */
[----:B------:R-:W-:Y:S02]  /*1f80*/  UIMAD UR7, UR22, UR25, UR6 ;  /* 0x00000019160772a4 */ /* 0x000fe4000f8e0206 */
[----:B------:R-:W-:Y:S02]  /*1f90*/  UIADD3 UR8, UPT, UPT, UR8, 0x4600, URZ ;  /* 0x0000460008087890 */ /* 0x000fe4000fffe0ff */
[----:B------:R-:W-:Y:S02]  /*1fa0*/  ULEA UR7, UR7, UR15, 0xa ;  /* 0x0000000f07077291 */ /* 0x000fe4000f8e50ff */
[----:B------:R-:W-:Y:S02]  /*1fb0*/  UIADD3 UR32, UP0, UPT, UR44, 0x200, URZ ;  /* 0x000002002c207890 */ /* 0x000fe4000ff1e0ff */
[----:B------:R-:W-:Y:S02]  /*1fc0*/  UPRMT UR7, UR7, 0x5410, URZ ;  /* 0x0000541007077896 */ /* 0x000fe400080000ff */
[----:B------:R-:W-:Y:S02]  /*1fd0*/  UIADD3.X UR33, UPT, UPT, URZ, UR45, URZ, UP0, !UPT ;  /* 0x0000002dff217290 */ /* 0x000fe400087fe4ff */
[----:B------:R-:W-:Y:S02]  /*1fe0*/  UIADD3 UR16, UPT, UPT, UR29, 0x15600, UR17 ;  /* 0x000156001d107890 */ /* 0x000fe4000fffe011 */
[----:B------:R-:W-:Y:S02]  /*1ff0*/  ULOP3.LUT UR19, UR38, UR10, URZ, 0xfc, !UPT ;  /* 0x0000000a26137292 */ /* 0x000fe4000f8efcff */
[----:B------:R-:W-:Y:S01]  /*2000*/  UIADD3 UR36, UPT, UPT, UR20, 0x1, URZ ;  /* 0x0000000114247890 */ /* 0x000fe2000fffe0ff */
[----:B------:R4:W-:Y:S01]  /*2010*/  UTMALDG.5D.IM2COL [UR8], [UR34], UR7 ;  /* 0x00000008220073b4 */ /* 0x0009e20008060007 */
[----:B------:R-:W-:Y:S02]  /*2020*/  UIADD3 UR28, UPT, UPT, UR21, 0x1, URZ ;  /* 0x00000001151c7890 */ /* 0x000fe4000fffe0ff */
[----:B------:R-:W-:Y:S02]  /*2030*/  UISETP.NE.AND UP2, UPT, UR36, UR53, UPT ;  /* 0x000000352400728c */ /* 0x000fe4000bf45270 */
[----:B------:R-:W-:Y:S02]  /*2040*/  UIADD3 UR26, UPT, UPT, UR22, 0x1, URZ ;  /* 0x00000001161a7890 */ /* 0x000fe4000fffe0ff */
[----:B------:R-:W-:Y:S01]  /*2050*/  UIADD3 UR31, UPT, UPT, UR31, 0x1, URZ ;  /* 0x000000011f1f7890 */ /* 0x000fe2000fffe0ff */
[----:B------:R-:W-:Y:S01]  /*2060*/  UMOV UR50, 0x30000 ;  /* 0x0003000000327882 */ /* 0x000fe20000000000 */
[----:B------:R-:W-:Y:S01]  /*2070*/  UMOV UR48, 0x0 ;  /* 0x0000000000307882 */ /* 0x000fe20000000000 */
[----:B------:R-:W-:Y:S01]  /*2080*/  UMOV UR49, 0x10000000 ;  /* 0x1000000000317882 */ /* 0x000fe20000000000 */
[----:B------:R-:W-:Y:S03]  /*2090*/  UMOV UR17, UR9 ;  /* 0x0000000900117c82 */ /* 0x000fe60008000000 */
[----:B------:R-:W-:Y:S01]  /*20a0*/  @UP2 UIADD3 UR28, UPT, UPT, UR21, URZ, URZ ;  /* 0x000000ff151c2290 */ /* 0x000fe2000fffe0ff */
[----:B------:R3:W-:Y:S03]  /*20b0*/  UTMALDG.5D.MULTICAST [UR16], [UR32], UR50, desc[UR48] ;  /* 0x00003010200073b4 */ /* 0x0007e60008021832 */
[----:B------:R-:W-:Y:S11]  /*20c0*/  UISETP.NE.AND UP1, UPT, UR28, UR40, UPT ;  /* 0x000000281c00728c */ /* 0x000ff6000bf25270 */
[----:B------:R-:W-:Y:S04]  /*20d0*/  @UP1 UIADD3 UR26, UPT, UPT, UR22, URZ, URZ ;  /* 0x000000ff161a1290 */ /* 0x000fe8000fffe0ff */
[----:B------:R-:W-:Y:S02]  /*20e0*/  UISETP.NE.AND UP0, UPT, UR26, UR41, UPT ;  /* 0x000000291a00728c */ /* 0x000fe4000bf05270 */
[----:B----4-:R-:W-:Y:S01]  /*20f0*/  UIADD3 UR8, UPT, UPT, UR27, 0x1, URZ ;  /* 0x000000011b087890 */ /* 0x010fe2000fffe0ff */
[----:B------:R-:W-:Y:S08]  /*2100*/  UMOV UR7, UR30 ;  /* 0x0000001e00077c82 */ /* 0x000ff00008000000 */
[----:B------:R-:W-:Y:S07]  /*2110*/  @UP0 UIADD3 UR8, UPT, UPT, UR27, URZ, URZ ;  /* 0x000000ff1b080290 */ /* 0x000fee000fffe0ff */
[----:B------:R-:W-:Y:S01]  /*2120*/  UMOV UR27, UR8 ;  /* 0x00000008001b7c82 */ /* 0x000fe20008000000 */
[----:B---3--:R-:W-:Y:S02]  /*2130*/  USEL UR22, UR26, URZ, UP0 ;  /* 0x000000ff1a167287 */ /* 0x008fe40008000000 */
[----:B------:R-:W-:Y:S02]  /*2140*/  UISETP.NE.AND UP0, UPT, UR31, UR42, UPT ;  /* 0x0000002a1f00728c */ /* 0x000fe4000bf05270 */
[----:B------:R-:W-:Y:S02]  /*2150*/  USEL UR20, UR36, URZ, UP2 ;  /* 0x000000ff24147287 */ /* 0x000fe40009000000 */
[----:B------:R-:W-:Y:S05]  /*2160*/  USEL UR21, UR28, URZ, UP1 ;  /* 0x000000ff1c157287 */ /* 0x000fea0008800000 */
[----:B-1----:R-:W-:Y:S07]  /*2170*/  BRA.U UP0, `(.L_x_29) ;  /* 0xfffffffd00047547 */ /* 0x002fee000b83ffff */
.L_x_23:
[----:B------:R-:W-:Y:S01]  /*2180*/  ULEA UR4, UR30, UR29, 0x3 ;  /* 0x0000001d1e047291 */ /* 0x000fe2000f8e18ff */
[----:B-1----:R-:W-:Y:S01]  /*2190*/  SHF.L.U32 R0, R3, 0x1f, RZ ;  /* 0x0000001f03007819 */ /* 0x002fe200000006ff */
[----:B------:R-:W-:Y:S01]  /*21a0*/  @!P1 SYNCS.ARRIVE.TRANS64.A1T0 RZ, [UR29+0x248], RZ ;  /* 0x000248ffffff99a7 */ /* 0x000fe2000810001d */
[----:B------:R-:W-:-:S06]  /*21b0*/  UISETP.GE.AND UP0, UPT, UR54, 0x1, UPT ;  /* 0x000000013600788c */ /* 0x000fcc000bf06270 */
[----:B--2---:R1:W2:Y:S03]  /*21c0*/  SYNCS.PHASECHK.TRANS64.TRYWAIT P0, [UR4+0x110], R0 ;  /* 0x00011000ff0075a7 */ /* 0x0042a60008001104 */
[----:B------:R-:W-:Y:S05]  /*21d0*/  BRA.U !UP0, `(.L_x_30) ;  /* 0x0000000508987547 */ /* 0x000fea000b800000 */
[----:B------:R-:W3:Y:S01]  /*21e0*/  LDCU.128 UR8, c[0x0][0x480] ;  /* 0x00009000ff0877ac */ /* 0x000ee20008000c00 */
[----:B------:R-:W4:Y:S01]  /*21f0*/  LDCU.128 UR32, c[0x0][0x490] ;  /* 0x00009200ff2077ac */ /* 0x000f220008000c00 */
[----:B------:R-:W1:Y:S01]  /*2200*/  LDCU UR13, c[0x0][0x4c8] ;  /* 0x00009900ff0d77ac */ /* 0x000e620008000800 */
        /* <DEDUP_REMOVED lines=14> */
[----:B------:R-:W4:Y:S03]  /*22f0*/  LDCU.64 UR32, c[0x0][0x4c0] ;  /* 0x00009800ff2077ac */ /* 0x000f260008000a00 */
[----:B------:R-:W-:-:S02]  /*2300*/  USEL UR4, UR5, UR4, !UP0 ;  /* 0x0000000405047287 */ /* 0x000fc4000c000000 */
[----:B------:R-:W-:Y:S02]  /*2310*/  UISETP.NE.AND UP0, UPT, UR34, 0x1, UPT ;  /* 0x000000012200788c */ /* 0x000fe4000bf05270 */
[----:B------:R-:W-:Y:S01]  /*2320*/  UIMAD.WIDE.U32 UR6, UR4, UR35, URZ ;  /* 0x00000023040672a5 */ /* 0x000fe2000f8e00ff */
[----:B------:R-:W1:Y:S01]  /*2330*/  LDCU.64 UR24, c[0x0][0x4d0] ;  /* 0x00009a00ff1877ac */ /* 0x000e620008000a00 */
[----:B------:R-:W-:-:S05]  /*2340*/  UIADD3 UR42, UPT, UPT, UR54, UR42, URZ ;  /* 0x0000002a362a7290 */ /* 0x000fca000fffe0ff */
[----:B------:R-:W-:Y:S01]  /*2350*/  UMOV UR6, UR7 ;  /* 0x0000000700067c82 */ /* 0x000fe20008000000 */
[----:B------:R-:W-:Y:S02]  /*2360*/  UIADD3 UR7, UPT, UPT, -UR5, URZ, URZ ;  /* 0x000000ff05077290 */ /* 0x000fe4000fffe1ff */
[----:B---3--:R-:W-:Y:S02]  /*2370*/  USHF.R.U32.HI UR6, URZ, UR9, UR6 ;  /* 0x00000009ff067299 */ /* 0x008fe40008011606 */
[----:B------:R-:W-:Y:S02]  /*2380*/  UIMAD UR7, UR8, UR7, UR47 ;  /* 0x00000007080772a4 */ /* 0x000fe4000f8e022f */
[----:B------:R-:W-:Y:S02]  /*2390*/  USEL UR14, UR4, UR6, !UP0 ;  /* 0x00000006040e7287 */ /* 0x000fe4000c000000 */
[----:B------:R-:W-:Y:S02]  /*23a0*/  UIADD3 UR6, UPT, UPT, -UR4, URZ, URZ ;  /* 0x000000ff04067290 */ /* 0x000fe4000fffe1ff */
[----:B------:R-:W-:-:S02]  /*23b0*/  UIADD3 UR9, UPT, UPT, -UR14, URZ, URZ ;  /* 0x000000ff0e097290 */ /* 0x000fc4000fffe1ff */
[----:B------:R-:W-:Y:S02]  /*23c0*/  UIMAD UR12, UR11, UR6, UR5 ;  /* 0x000000060b0c72a4 */ /* 0x000fe4000f8e0205 */
[----:B------:R-:W-:Y:S02]  /*23d0*/  UIMAD UR9, UR34, UR9, UR4 ;  /* 0x00000009220972a4 */ /* 0x000fe4000f8e0204 */
[----:B----4-:R-:W-:Y:S01]  /*23e0*/  UIMAD UR11, UR7, UR32, UR10 ;  /* 0x00000020070b72a4 */ /* 0x010fe2000f8e020a */
[----:B------:R-:W3:Y:S02]  /*23f0*/  LDCU.64 UR4, c[0x0][0x4f8] ;  /* 0x00009f00ff0477ac */ /* 0x000ee40008000a00 */
[----:B------:R-:W4:Y:S01]  /*2400*/  LDCU UR6, c[0x0][0x500] ;  /* 0x0000a000ff0677ac */ /* 0x000f220008000800 */
[----:B-1----:R-:W-:Y:S02]  /*2410*/  UIMAD UR12, UR12, UR33, UR16 ;  /* 0x000000210c0c72a4 */ /* 0x002fe4000f8e0210 */
[----:B------:R-:W-:Y:S01]  /*2420*/  UIMAD UR13, UR9, UR13, UR17 ;  /* 0x0000000d090d72a4 */ /* 0x000fe2000f8e0211 */
[----:B------:R-:W-:Y:S01]  /*2430*/  UMOV UR36, UR54 ;  /* 0x0000003600247c82 */ /* 0x000fe20008000000 */
[----:B------:R-:W-:-:S10]  /*2440*/  UMOV UR7, UR30 ;  /* 0x0000001e00077c82 */ /* 0x000fd40008000000 */
.L_x_36:
[----:B------:R-:W-:Y:S01]  /*2450*/  @!P3 MOV R4, 0x1800 ;  /* 0x000018000004b802 */ /* 0x000fe20000000f00 */
[----:B------:R-:W-:Y:S01]  /*2460*/  ULEA UR9, UR7, UR29, 0x3 ;  /* 0x0000001d07097291 */ /* 0x000fe2000f8e18ff */
[----:B--23--:R-:W-:Y:S11]  /*2470*/  @P0 BRA `(.L_x_31) ;  /* 0x00000000000c0947 */ /* 0x00cff60003800000 */
[----:B------:R-:W-:Y:S04]  /*2480*/  SHF.L.U32 R5, R3, 0x1f, RZ ;  /* 0x0000001f03057819 */ /* 0x000fe800000006ff */
[----:B------:R-:W1:Y:S02]  /*2490*/  SYNCS.PHASECHK.TRANS64.TRYWAIT P0, [UR9+0x110], R5 ;  /* 0x00011005ff0075a7 */ /* 0x000e640008001109 */
[----:B-1----:R-:W-:Y:S05]  /*24a0*/  @!P0 BRA `(.L_x_32) ;  /* 0x0000006c00388947 */ /* 0x002fea0003800000 */
.L_x_31:
[----:B------:R2:W-:Y:S01]  /*24b0*/  @!P3 SYNCS.ARRIVE.TRANS64 RZ, [UR9], R4 ;  /* 0x00000004ffffb9a7 */ /* 0x0005e20008000009 */
[----:B------:R-:W-:Y:S04]  /*24c0*/  ULOP3.LUT UR8, UR37, 0x2, URZ, 0xfc, !UPT ;  /* 0x0000000225087892 */ /* 0x000fe8000f8efcff */
[----:B------:R-:W-:Y:S09]  /*24d0*/  UISETP.NE.AND UP0, UPT, UR8, 0x2, UPT ;  /* 0x000000020800788c */ /* 0x000ff2000bf05270 */
[----:B------:R-:W-:Y:S05]  /*24e0*/  BRA.U UP0, `(.L_x_33) ;  /* 0x0000000100047547 */ /* 0x000fea000b800000 */
[----:B---34-:R-:W-:Y:S05]  /*24f0*/  BPT.TRAP 0x1 ;  /* 0x000000040000795c */ /* 0x018fea0000300000 */
.L_x_33:
[----:B------:R-:W-:Y:S04]  /*2500*/  BSSY.RECONVERGENT B0, `(.L_x_34) ;  /* 0x0000003000007945 */ /* 0x000fe80003800200 */
[----:B------:R-:W-:Y:S05]  /*2510*/  @P2 BRA `(.L_x_35) ;  /* 0x0000000000042947 */ /* 0x000fea0003800000 */
[----:B---34-:R-:W-:Y:S05]  /*2520*/  BPT.TRAP 0x1 ;  /* 0x000000040000795c */ /* 0x018fea0000300000 */
.L_x_35:
[----:B---34-:R-:W-:Y:S05]  /*2530*/  BSYNC.RECONVERGENT B0 ;  /* 0x0000000000007941 */ /* 0x018fea0003800200 */
.L_x_34:
        /* <DEDUP_REMOVED lines=11> */
[----:B-1----:R-:W-:Y:S01]  /*25f0*/  SHF.L.U32 R0, R3, 0x1f, RZ ;  /* 0x0000001f03007819 */ /* 0x002fe200000006ff */
[----:B------:R-:W-:Y:S02]  /*2600*/  USHF.L.U32 UR10, UR27, 0x5, URZ ;  /* 0x000000051b0a7899 */ /* 0x000fe400080006ff */
[----:B------:R-:W-:Y:S01]  /*2610*/  UIADD3.X UR35, UPT, UPT, URZ, UR45, URZ, UP0, !UPT ;  /* 0x0000002dff237290 */ /* 0x000fe200087fe4ff */
[----:B------:R1:W3:Y:S01]  /*2620*/  SYNCS.PHASECHK.TRANS64.TRYWAIT P0, [UR8+0x110], R0 ;  /* 0x00011000ff0075a7 */ /* 0x0002e20008001108 */
[----:B------:R-:W-:Y:S02]  /*2630*/  ULEA UR8, UR7, UR29, 0xb ;  /* 0x0000001d07087291 */ /* 0x000fe4000f8e58ff */
[----:B------:R-:W-:Y:S02]  /*2640*/  UIMAD UR7, UR22, UR25, UR6 ;  /* 0x00000019160772a4 */ /* 0x000fe4000f8e0206 */
[----:B------:R-:W-:Y:S02]  /*2650*/  UIADD3 UR8, UPT, UPT, UR8, 0x4600, URZ ;  /* 0x0000460008087890 */ /* 0x000fe4000fffe0ff */
[----:B------:R-:W-:Y:S02]  /*2660*/  ULEA UR7, UR7, UR15, 0xa ;  /* 0x0000000f07077291 */ /* 0x000fe4000f8e50ff */
[----:B------:R-:W-:Y:S02]  /*2670*/  UIADD3 UR32, UP3, UPT, UR44, 0x200, URZ ;  /* 0x000002002c207890 */ /* 0x000fe4000ff7e0ff */
[----:B------:R-:W-:Y:S02]  /*2680*/  UPRMT UR7, UR7, 0x5410, URZ ;  /* 0x0000541007077896 */ /* 0x000fe400080000ff */
[----:B------:R-:W-:Y:S02]  /*2690*/  UIADD3.X UR33, UPT, UPT, URZ, UR45, URZ, UP3, !UPT ;  /* 0x0000002dff217290 */ /* 0x000fe40009ffe4ff */
[----:B------:R-:W-:Y:S02]  /*26a0*/  ULOP3.LUT UR19, UR38, UR10, URZ, 0xfc, !UPT ;  /* 0x0000000a26137292 */ /* 0x000fe4000f8efcff */
[----:B------:R-:W-:Y:S02]  /*26b0*/  UIADD3 UR31, UPT, UPT, UR20, 0x1, URZ ;  /* 0x00000001141f7890 */ /* 0x000fe4000fffe0ff */
[----:B------:R-:W-:Y:S01]  /*26c0*/  UIADD3 UR28, UPT, UPT, UR21, 0x1, URZ ;  /* 0x00000001151c7890 */ /* 0x000fe2000fffe0ff */
[----:B------:R4:W-:Y:S01]  /*26d0*/  UTMALDG.5D.IM2COL [UR8], [UR34], UR7 ;  /* 0x00000008220073b4 */ /* 0x0009e20008060007 */
[----:B------:R-:W-:Y:S02]  /*26e0*/  UISETP.NE.AND UP2, UPT, UR31, UR50, UPT ;  /* 0x000000321f00728c */ /* 0x000fe4000bf45270 */
[----:B------:R-:W-:Y:S01]  /*26f0*/  UIADD3 UR26, UPT, UPT, UR22, 0x1, URZ ;  /* 0x00000001161a7890 */ /* 0x000fe2000fffe0ff */
[----:B------:R-:W-:Y:S01]  /*2700*/  UMOV UR47, 0x30000 ;  /* 0x00030000002f7882 */ /* 0x000fe20000000000 */
[----:B------:R-:W-:Y:S01]  /*2710*/  UMOV UR48, 0x0 ;  /* 0x0000000000307882 */ /* 0x000fe20000000000 */
[----:B------:R-:W-:Y:S01]  /*2720*/  UMOV UR49, 0x10000000 ;  /* 0x1000000000317882 */ /* 0x000fe20000000000 */
[----:B------:R-:W-:Y:S02]  /*2730*/  UMOV UR17, UR9 ;  /* 0x0000000900117c82 */ /* 0x000fe40008000000 */
[----:B------:R2:W-:Y:S03]  /*2740*/  UTMALDG.5D.MULTICAST [UR16], [UR32], UR47, desc[UR48] ;  /* 0x00003010200073b4 */ /* 0x0005e6000802182f */
[----:B------:R-:W-:Y:S04]  /*2750*/  @UP2 UIADD3 UR28, UPT, UPT, UR21, URZ, URZ ;  /* 0x000000ff151c2290 */ /* 0x000fe8000fffe0ff */
[----:B------:R-:W-:Y:S11]  /*2760*/  UISETP.NE.AND UP1, UPT, UR28, UR40, UPT ;  /* 0x000000281c00728c */ /* 0x000ff6000bf25270 */
[----:B------:R-:W-:Y:S04]  /*2770*/  @UP1 UIADD3 UR26, UPT, UPT, UR22, URZ, URZ ;  /* 0x000000ff161a1290 */ /* 0x000fe8000fffe0ff */
[----:B------:R-:W-:Y:S02]  /*2780*/  UISETP.NE.AND UP0, UPT, UR26, UR41, UPT ;  /* 0x000000291a00728c */ /* 0x000fe4000bf05270 */
[----:B----4-:R-:W-:Y:S09]  /*2790*/  UIADD3 UR8, UPT, UPT, UR27, 0x1, URZ ;  /* 0x000000011b087890 */ /* 0x010ff2000fffe0ff */
[----:B------:R-:W-:Y:S02]  /*27a0*/  @UP0 UIADD3 UR8, UPT, UPT, UR27, URZ, URZ ;  /* 0x000000ff1b080290 */ /* 0x000fe4000fffe0ff */
[----:B------:R-:W-:Y:S05]  /*27b0*/  UIADD3 UR7, UPT, UPT, UR36, -0x1, URZ ;  /* 0xffffffff24077890 */ /* 0x000fea000fffe0ff */
[----:B------:R-:W-:Y:S01]  /*27c0*/  UMOV UR27, UR8 ;  /* 0x00000008001b7c82 */ /* 0x000fe20008000000 */
[----:B--2---:R-:W-:Y:S02]  /*27d0*/  USEL UR22, UR26, URZ, UP0 ;  /* 0x000000ff1a167287 */ /* 0x004fe40008000000 */
[----:B------:R-:W-:Y:S02]  /*27e0*/  UISETP.GT.U32.AND UP0, UPT, UR36, 0x1, UPT ;  /* 0x000000012400788c */ /* 0x000fe4000bf04070 */
[----:B------:R-:W-:Y:S02]  /*27f0*/  USEL UR20, UR31, URZ, UP2 ;  /* 0x000000ff1f147287 */ /* 0x000fe40009000000 */
[----:B------:R-:W-:Y:S01]  /*2800*/  USEL UR21, UR28, URZ, UP1 ;  /* 0x000000ff1c157287 */ /* 0x000fe20008800000 */
[----:B------:R-:W-:Y:S01]  /*2810*/  UMOV UR36, UR7 ;  /* 0x0000000700247c82 */ /* 0x000fe20008000000 */
[----:B------:R-:W-:Y:S03]  /*2820*/  UMOV UR7, UR30 ;  /* 0x0000001e00077c82 */ /* 0x000fe60008000000 */
[----:B-1----:R-:W-:Y:S07]  /*2830*/  BRA.U UP0, `(.L_x_36) ;  /* 0xfffffffd00047547 */ /* 0x002fee000b83ffff */
.L_x_30:
[----:B------:R-:W-:Y:S01]  /*2840*/  SHF.L.U32 R5, R2, 0x1f, RZ ;  /* 0x0000001f02057819 */ /* 0x000fe200000006ff */
[----:B------:R-:W-:-:S03]  /*2850*/  NOP ;  /* 0x0000000000007918 */ /* 0x000fc60000000000 */
[----:B--23--:R-:W2:Y:S02]  /*2860*/  SYNCS.PHASECHK.TRANS64.TRYWAIT P0, [UR29+0x250], R5 ;  /* 0x00025005ff0075a7 */ /* 0x00cea4000800111d */
[----:B--2---:R-:W-:Y:S05]  /*2870*/  @!P0 BRA `(.L_x_37) ;  /* 0x00000068005c8947 */ /* 0x004fea0003800000 */
.L_x_139:
[----:B-1----:R-:W1:Y:S01]  /*2880*/  LDS.128 R4, [UR29+0x290] ;  /* 0x0002901dff047984 */ /* 0x002e620008000c00 */
[----:B------:R-:W-:Y:S02]  /*2890*/  UIADD3 UR4, UPT, UPT, UR29, 0x258, URZ ;  /* 0x000002581d047890 */ /* 0x000fe4000fffe0ff */
[----:B------:R-:W-:Y:S01]  /*28a0*/  UISETP.GE.AND UP0, UPT, UR39, 0x1, UPT ;  /* 0x000000012700788c */ /* 0x000fe2000bf06270 */
[----:B------:R-:W-:Y:S01]  /*28b0*/  @!PT LDS RZ, [RZ] ;  /* 0x00000000fffff984 */ /* 0x000fe20000000800 */
[----:B------:R-:W-:Y:S01]  /*28c0*/  @!PT LDS RZ, [RZ] ;  /* 0x00000000fffff984 */ /* 0x000fe20000000800 */
[----:B------:R-:W-:Y:S01]  /*28d0*/  @!PT LDS RZ, [RZ] ;  /* 0x00000000fffff984 */ /* 0x000fe20000000800 */
[----:B------:R-:W-:Y:S01]  /*28e0*/  @!PT LDS RZ, [RZ] ;  /* 0x00000000fffff984 */ /* 0x000fe20000000800 */
[----:B------:R2:W-:Y:S06]  /*28f0*/  MEMBAR.ALL.CTA ;  /* 0x0000000000007992 */ /* 0x0005ec0000008000 */
[----:B--2---:R-:W2:Y:S01]  /*2900*/  FENCE.VIEW.ASYNC.S ;  /* 0x00000000000073c6 */ /* 0x004ea20000000000 */
[----:B------:R-:W-:-:S09]  /*2910*/  UPRMT UR4, URZ, 0x654, UR4 ;  /* 0x00000654ff047896 */ /* 0x000fd20008000004 */
[----:B--2---:R-:W-:Y:S01]  /*2920*/  SYNCS.ARRIVE.TRANS64.RED.A1T0 RZ, [UR4], RZ ;  /* 0x000000ffffff79a7 */ /* 0x004fe20008100404 */
[----:B-1----:R-:W-:-:S13]  /*2930*/  LOP3.LUT P0, RZ, R6, 0x1, RZ, 0xc0, !PT ;  /* 0x0000000106ff7812 */ /* 0x002fda000780c0ff */
[----:B------:R-:W-:Y:S01]  /*2940*/  VOTEU.ANY UP1, P0 ;  /* 0x0000000000ff7886 */ /* 0x000fe20000020100 */
[----:B------:R-:W-:-:S13]  /*2950*/  PLOP3.LUT P0, PT, PT, PT, UP1, 0x80, 0x8 ;  /* 0x000000000008781c */ /* 0x000fda0003f0f018 */
[----:B------:R-:W-:Y:S02]  /*2960*/  @P0 MOV R0, R4 ;  /* 0x0000000400000202 */ /* 0x000fe40000000f00 */
[----:B------:R-:W-:Y:S02]  /*2970*/  @P0 LOP3.LUT R4, R5, 0xffff, RZ, 0xc0, !PT ;  /* 0x0000ffff05040812 */ /* 0x000fe400078ec0ff */
[----:B------:R-:W-:Y:S02]  /*2980*/  @P0 R2UR UR6, R0 ;  /* 0x00000000000602ca */ /* 0x000fe400000e0000 */
[----:B------:R-:W-:-:S11]  /*2990*/  @P0 R2UR UR5, R4 ;  /* 0x00000000040502ca */ /* 0x000fd600000e0000 */
[----:B------:R-:W-:Y:S02]  /*29a0*/  @UP1 UMOV UR52, UR6 ;  /* 0x0000000600341c82 */ /* 0x000fe40008000000 */
[----:B------:R-:W-:Y:S01]  /*29b0*/  @UP1 UMOV UR51, UR5 ;  /* 0x0000000500331c82 */ /* 0x000fe20008000000 */
[----:B------:R-:W-:Y:S05]  /*29c0*/  BRA.U !UP0, `(.L_x_38) ;  /* 0x0000000108d47547 */ /* 0x000fea000b800000 */
[----:B------:R-:W1:Y:S01]  /*29d0*/  LDCU.128 UR16, c[0x0][0xc10] ;  /* 0x00018200ff1077ac */ /* 0x000e620008000c00 */
[----:B------:R-:W2:Y:S01]  /*29e0*/  LDCU UR21, c[0x0][0xc20] ;  /* 0x00018400ff1577ac */ /* 0x000ea20008000800 */
[----:B------:R-:W3:Y:S01]  /*29f0*/  LDCU UR20, c[0x0][0xc0c] ;  /* 0x00018180ff1477ac */ /* 0x000ee20008000800 */
[----:B------:R-:W4:Y:S01]  /*2a00*/  LDCU.64 UR12, c[0x0][0xc28] ;  /* 0x00018500ff0c77ac */ /* 0x000f220008000a00 */
[----:B------:R-:W-:Y:S02]  /*2a10*/  UISETP.NE.AND UP3, UPT, UR39, 0x1, UPT ;  /* 0x000000012700788c */ /* 0x000fe4000bf65270 */
[----:B-1----:R-:W-:Y:S02]  /*2a20*/  UIMAD.WIDE.U32 UR4, UR55, UR19, URZ ;  /* 0x00000013370472a5 */ /* 0x002fe4000f8e00ff */
[----:B------:R-:W-:Y:S02]  /*2a30*/  UIMAD.WIDE.U32 UR6, UR56, UR16, URZ ;  /* 0x00000010380672a5 */ /* 0x000fe4000f8e00ff */
[----:B------:R-:W-:-:S02]  /*2a40*/  UISETP.NE.AND UP0, UPT, UR18, 0x1, UPT ;  /* 0x000000011200788c */ /* 0x000fc4000bf05270 */
[----:B------:R-:W-:Y:S01]  /*2a50*/  UIMAD.WIDE.U32 UR14, UR51, UR19, URZ ;  /* 0x00000013330e72a5 */ /* 0x000fe2000f8e00ff */
[----:B------:R-:W-:Y:S01]  /*2a60*/  UMOV UR4, UR5 ;  /* 0x0000000500047c82 */ /* 0x000fe20008000000 */
[----:B---3--:R-:W-:Y:S02]  /*2a70*/  UISETP.NE.AND UP2, UPT, UR20, 0x1, UPT ;  /* 0x000000011400788c */ /* 0x008fe4000bf45270 */
[----:B--2---:R-:W-:Y:S02]  /*2a80*/  USHF.R.U32.HI UR5, URZ, UR21, UR4 ;  /* 0x00000015ff057299 */ /* 0x004fe40008011604 */
[----:B------:R-:W-:Y:S01]  /*2a90*/  UIMAD.WIDE.U32 UR10, UR52, UR16, URZ ;  /* 0x00000010340a72a5 */ /* 0x000fe2000f8e00ff */
[----:B------:R-:W-:Y:S01]  /*2aa0*/  UMOV UR4, UR7 ;  /* 0x0000000700047c82 */ /* 0x000fe20008000000 */
[----:B------:R-:W-:Y:S02]  /*2ab0*/  USEL UR5, UR55, UR5, !UP0 ;  /* 0x0000000537057287 */ /* 0x000fe4000c000000 */
[----:B------:R-:W-:-:S02]  /*2ac0*/  USHF.R.U32.HI UR4, URZ, UR17, UR4 ;  /* 0x00000011ff047299 */ /* 0x000fc40008011604 */
[----:B----4-:R-:W-:Y:S02]  /*2ad0*/  UIMAD.WIDE.U32 UR8, UR5, UR12, URZ ;  /* 0x0000000c050872a5 */ /* 0x010fe4000f8e00ff */
[----:B------:R-:W-:Y:S01]  /*2ae0*/  USEL UR6, UR56, UR4, !UP2 ;  /* 0x0000000438067287 */ /* 0x000fe2000d000000 */
[----:B------:R-:W-:Y:S02]  /*2af0*/  UMOV UR10, UR11 ;  /* 0x0000000b000a7c82 */ /* 0x000fe40008000000 */
[----:B------:R-:W-:Y:S01]  /*2b00*/  UMOV UR4, UR15 ;  /* 0x0000000f00047c82 */ /* 0x000fe20008000000 */
[----:B------:R-:W-:Y:S01]  /*2b10*/  UIMAD.WIDE.U32 UR14, UR6, UR12, URZ ;  /* 0x0000000c060e72a5 */ /* 0x000fe2000f8e00ff */
[----:B------:R-:W-:Y:S01]  /*2b20*/  UMOV UR8, UR9 ;  /* 0x0000000900087c82 */ /* 0x000fe20008000000 */
[----:B------:R-:W-:Y:S02]  /*2b30*/  USHF.R.U32.HI UR4, URZ, UR21, UR4 ;  /* 0x00000015ff047299 */ /* 0x000fe40008011604 */
[----:B------:R-:W-:-:S03]  /*2b40*/  @UP3 USHF.R.U32.HI UR5, URZ, UR13, UR8 ;  /* 0x0000000dff053299 */ /* 0x000fc60008011608 */
[----:B------:R-:W-:Y:S01]  /*2b50*/  UMOV UR14, UR15 ;  /* 0x0000000f000e7c82 */ /* 0x000fe20008000000 */
[----:B------:R-:W-:Y:S02]  /*2b60*/  USHF.R.U32.HI UR17, URZ, UR17, UR10 ;  /* 0x00000011ff117299 */ /* 0x000fe4000801160a */
[----:B------:R-:W-:Y:S02]  /*2b70*/  USEL UR4, UR51, UR4, !UP0 ;  /* 0x0000000433047287 */ /* 0x000fe4000c000000 */
[----:B------:R-:W-:Y:S02]  /*2b80*/  @UP3 USHF.R.U32.HI UR6, URZ, UR13, UR14 ;  /* 0x0000000dff063299 */ /* 0x000fe4000801160e */
[----:B------:R-:W-:Y:S02]  /*2b90*/  UIMAD UR7, UR39, UR5, URZ ;  /* 0x00000005270772a4 */ /* 0x000fe4000f8e02ff */
[----:B------:R-:W-:Y:S02]  /*2ba0*/  USEL UR5, UR52, UR17, !UP2 ;  /* 0x0000001134057287 */ /* 0x000fe4000d000000 */
[----:B------:R-:W-:-:S02]  /*2bb0*/  UIMAD UR10, UR39, UR6, URZ ;  /* 0x00000006270a72a4 */ /* 0x000fc4000f8e02ff */
[----:B------:R-:W-:Y:S02]  /*2bc0*/  UISETP.GE.AND UP0, UPT, UR4, UR7, UPT ;  /* 0x000000070400728c */ /* 0x000fe4000bf06270 */
[----:B------:R-:W-:Y:S02]  /*2bd0*/  UIMAD.WIDE.U32 UR8, UR4, UR12, URZ ;  /* 0x0000000c040872a5 */ /* 0x000fe4000f8e00ff */
[----:B------:R-:W-:Y:S02]  /*2be0*/  UISETP.GE.OR UP0, UPT, UR5, UR10, UP0 ;  /* 0x0000000a0500728c */ /* 0x000fe40008706670 */
[----:B------:R-:W-:-:S03]  /*2bf0*/  UIMAD.WIDE.U32 UR10, UR5, UR12, URZ ;  /* 0x0000000c050a72a5 */ /* 0x000fc6000f8e00ff */
[----:B------:R-:W-:Y:S01]  /*2c00*/  UMOV UR7, UR9 ;  /* 0x0000000900077c82 */ /* 0x000fe20008000000 */
[----:B------:R-:W-:Y:S02]  /*2c10*/  UIADD3 UR9, UPT, UPT, -UR4, URZ, URZ ;  /* 0x000000ff04097290 */ /* 0x000fe4000fffe1ff */
[----:B------:R-:W-:Y:S02]  /*2c20*/  USHF.R.U32.HI UR7, URZ, UR13, UR7 ;  /* 0x0000000dff077299 */ /* 0x000fe40008011607 */
[----:B------:R-:W-:Y:S02]  /*2c30*/  UIMAD UR10, UR18, UR9, UR51 ;  /* 0x00000009120a72a4 */ /* 0x000fe4000f8e0233 */
[----:B------:R-:W-:Y:S01]  /*2c40*/  USEL UR7, UR4, UR7, !UP3 ;  /* 0x0000000704077287 */ /* 0x000fe2000d800000 */
[----:B------:R-:W-:Y:S01]  /*2c50*/  @!UP0 UMOV UR8, UR11 ;  /* 0x0000000b00088c82 */ /* 0x000fe20008000000 */
[----:B------:R-:W-:Y:S02]  /*2c60*/  UIADD3 UR11, UPT, UPT, -UR5, URZ, URZ ;  /* 0x000000ff050b7290 */ /* 0x000fe4000fffe1ff */
[----:B------:R-:W-:-:S02]  /*2c70*/  @!UP0 USHF.R.U32.HI UR8, URZ, UR13, UR8 ;  /* 0x0000000dff088299 */ /* 0x000fc40008011608 */
[----:B------:R-:W-:Y:S02]  /*2c80*/  UIADD3 UR9, UPT, UPT, -UR7, URZ, URZ ;  /* 0x000000ff07097290 */ /* 0x000fe4000fffe1ff */
[----:B------:R-:W-:Y:S02]  /*2c90*/  @!UP0 USEL UR8, UR5, UR8, !UP3 ;  /* 0x0000000805088287 */ /* 0x000fe4000d800000 */
[----:B------:R-:W-:Y:S02]  /*2ca0*/  UIMAD UR9, UR39, UR9, UR4 ;  /* 0x00000009270972a4 */ /* 0x000fe4000f8e0204 */
[----:B------:R-:W-:Y:S02]  /*2cb0*/  @!UP0 UIADD3 UR7, UPT, UPT, UR7, -UR8, URZ ;  /* 0x8000000807078290 */ /* 0x000fe4000fffe0ff */
[----:B------:R-:W-:Y:S02]  /*2cc0*/  @!UP0 UIMAD UR8, UR9, UR6, UR8 ;  /* 0x00000006090882a4 */ /* 0x000fe4000f8e0208 */
[----:B------:R-:W-:-:S02]  /*2cd0*/  @!UP0 UIMAD UR4, UR39, UR7, UR5 ;  /* 0x00000007270482a4 */ /* 0x000fc4000f8e0205 */
[----:B------:R-:W-:Y:S02]  /*2ce0*/  UIMAD UR6, UR20, UR11, UR52 ;  /* 0x0000000b140672a4 */ /* 0x000fe4000f8e0234 */
[----:B------:R-:W-:Y:S01]  /*2cf0*/  UIMAD UR51, UR4, UR18, UR10 ;  /* 0x00000012043372a4 */ /* 0x000fe2000f8e020a */
[----:B------:R-:W-:Y:S02]  /*2d00*/  @!UP0 UMOV UR5, UR8 ;  /* 0x0000000800058c82 */ /* 0x000fe40008000000 */
[----:B------:R-:W-:-:S12]  /*2d10*/  UIMAD UR52, UR5, UR20, UR6 ;  /* 0x00000014053472a4 */ /* 0x000fd8000f8e0206 */
.L_x_38:
[----:B------:R-:W1:Y:S02]  /*2d20*/  LDCU UR4, c[0x0][0xc30] ;  /* 0x00018600ff0477ac */ /* 0x000e640008000800 */
[----:B-1----:R-:W-:-:S09]  /*2d30*/  UISETP.NE.AND UP0, UPT, UR4, 0x1, UPT ;  /* 0x000000010400788c */ /* 0x002fd2000bf05270 */
[----:B------:R-:W-:Y:S05]  /*2d40*/  BRA.U UP0, `(.L_x_39) ;  /* 0x0000000100447547 */ /* 0x000fea000b800000 */
[----:B------:R-:W1:Y:S01]  /*2d50*/  LDCU.128 UR8, c[0x0][0xc10] ;  /* 0x00018200ff0877ac */ /* 0x000e620008000c00 */
[----:B------:R-:W2:Y:S01]  /*2d60*/  LDCU UR12, c[0x0][0xc0c] ;  /* 0x00018180ff0c77ac */ /* 0x000ea20008000800 */
[----:B------:R-:W3:Y:S01]  /*2d70*/  LDCU UR13, c[0x0][0xc20] ;  /* 0x00018400ff0d77ac */ /* 0x000ee20008000800 */
[----:B-1----:R-:W-:Y:S02]  /*2d80*/  UIMAD.WIDE.U32 UR6, UR52, UR8, URZ ;  /* 0x00000008340672a5 */ /* 0x002fe4000f8e00ff */
[----:B------:R-:W-:Y:S02]  /*2d90*/  UIMAD.WIDE.U32 UR4, UR51, UR11, URZ ;  /* 0x0000000b330472a5 */ /* 0x000fe4000f8e00ff */
[----:B--2---:R-:W-:Y:S02]  /*2da0*/  UISETP.NE.AND UP2, UPT, UR12, 0x1, UPT ;  /* 0x000000010c00788c */ /* 0x004fe4000bf45270 */
[----:B------:R-:W-:Y:S01]  /*2db0*/  UISETP.NE.AND UP0, UPT, UR10, 0x1, UPT ;  /* 0x000000010a00788c */ /* 0x000fe2000bf05270 */
[----:B------:R-:W-:-:S02]  /*2dc0*/  UMOV UR6, UR7 ;  /* 0x0000000700067c82 */ /* 0x000fc40008000000 */
[----:B------:R-:W-:Y:S01]  /*2dd0*/  UMOV UR4, UR5 ;  /* 0x0000000500047c82 */ /* 0x000fe20008000000 */
[----:B------:R-:W-:Y:S02]  /*2de0*/  USHF.R.U32.HI UR6, URZ, UR9, UR6 ;  /* 0x00000009ff067299 */ /* 0x000fe40008011606 */
[----:B---3--:R-:W-:Y:S02]  /*2df0*/  USHF.R.U32.HI UR4, URZ, UR13, UR4 ;  /* 0x0000000dff047299 */ /* 0x008fe40008011604 */
[----:B------:R-:W-:Y:S02]  /*2e00*/  USEL UR5, UR52, UR6, !UP2 ;  /* 0x0000000634057287 */ /* 0x000fe4000d000000 */
[----:B------:R-:W-:-:S04]  /*2e10*/  USEL UR4, UR51, UR4, !UP0 ;  /* 0x0000000433047287 */ /* 0x000fc8000c000000 */
[----:B------:R-:W-:Y:S02]  /*2e20*/  UIADD3 UR6, UPT, UPT, UR5, -UR4, URZ ;  /* 0x8000000405067290 */ /* 0x000fe4000fffe0ff */
[----:B------:R-:W-:Y:S02]  /*2e30*/  UIADD3 UR4, UPT, UPT, -UR5, UR4, URZ ;  /* 0x0000000405047290 */ /* 0x000fe4000fffe1ff */
[----:B------:R-:W-:Y:S02]  /*2e40*/  UIMAD UR51, UR6, UR10, UR51 ;  /* 0x0000000a063372a4 */ /* 0x000fe4000f8e0233 */
[----:B------:R-:W-:-:S12]  /*2e50*/  UIMAD UR52, UR4, UR12, UR52 ;  /* 0x0000000c043472a4 */ /* 0x000fd8000f8e0234 */
.L_x_39:
[----:B------:R-:W-:Y:S01]  /*2e60*/  R2UR UR5, R86 ;  /* 0x00000000560572ca */ /* 0x000fe200000e0000 */
[----:B------:R-:W-:Y:S01]  /*2e70*/  UMOV UR31, UR42 ;  /* 0x0000002a001f7c82 */ /* 0x000fe20008000000 */
[----:B------:R-:W-:Y:S02]  /*2e80*/  R2UR UR4, R73 ;  /* 0x00000000490472ca */ /* 0x000fe400000e0000 */
[----:B------:R-:W-:Y:S02]  /*2e90*/  PLOP3.LUT P1, PT, PT, PT, PT, 0x80, 0x8 ;  /* 0x000000000008781c */ /* 0x000fe40003f2f070 */
[----:B------:R-:W-:-:S07]  /*2ea0*/  LOP3.LUT R2, R2, 0x1, RZ, 0x3c, !PT ;  /* 0x0000000102027812 */ /* 0x000fce00078e3cff */
[----:B------:R-:W-:Y:S02]  /*2eb0*/  UIADD3 UR50, UPT, UPT, UR52, UR5, URZ ;  /* 0x0000000534327290 */ /* 0x000fe4000fffe0ff */
[----:B------:R-:W-:Y:S01]  /*2ec0*/  UIADD3 UR24, UPT, UPT, UR51, UR4, URZ ;  /* 0x0000000433187290 */ /* 0x000fe2000fffe0ff */
[----:B------:R-:W-:Y:S11]  /*2ed0*/  BRA.U UP1, `(.L_x_40) ;  /* 0xffffffe901d87547 */ /* 0x000ff6000b83ffff */
[----:B------:R-:W-:Y:S01]  /*2ee0*/  UIADD3 UR29, UPT, UPT, UR29, 0x110, URZ ;  /* 0x000001101d1d7890 */ /* 0x000fe2000fffe0ff */
[----:B------:R-:W-:-:S03]  /*2ef0*/  SHF.L.U32 R5, R3, 0x1f, RZ ;  /* 0x0000001f03057819 */ /* 0x000fc600000006ff */
[----:B------:R-:W-:-:S09]  /*2f00*/  ULEA UR4, UR30, UR29, 0x3 ;  /* 0x0000001d1e047291 */ /* 0x000fd2000f8e18ff */
[----:B------:R-:W1:Y:S02]  /*2f10*/  SYNCS.PHASECHK.TRANS64.TRYWAIT P0, [UR4], R5 ;  /* 0x00000005ff0075a7 */ /* 0x000e640008001104 */
[----:B-1----:R-:W-:Y:S05]  /*2f20*/  @!P0 BRA `(.L_x_41) ;  /* 0x0000006000c88947 */ /* 0x002fea0003800000 */
.L_x_141:
[----:B------:R-:W-:-:S04]  /*2f30*/  UIADD3 UR4, UPT, UPT, UR30, 0x1, URZ ;  /* 0x000000011e047890 */ /* 0x000fc8000fffe0ff */
[----:B------:R-:W-:-:S04]  /*2f40*/  UISETP.NE.AND UP0, UPT, UR4, 0x22, UPT ;  /* 0x000000220400788c */ /* 0x000fc8000bf05270 */
[----:B------:R-:W-:Y:S02]  /*2f50*/  USEL UR6, URZ, 0x1, UP0 ;  /* 0x00000001ff067887 */ /* 0x000fe40008000000 */
[----:B------:R-:W-:-:S04]  /*2f60*/  USEL UR4, UR4, URZ, UP0 ;  /* 0x000000ff04047287 */ /* 0x000fc80008000000 */
[----:B------:R-:W-:Y:S01]  /*2f70*/  ULEA UR5, UR4, UR29, 0x3 ;  /* 0x0000001d04057291 */ /* 0x000fe2000f8e18ff */
[----:B------:R-:W-:-:S04]  /*2f80*/  LOP3.LUT R2, R3, UR6, RZ, 0x3c, !PT ;  /* 0x0000000603027c12 */ /* 0x000fc8000f8e3cff */
[----:B------:R-:W-:-:S04]  /*2f90*/  SHF.L.U32 R3, R2, 0x1f, RZ ;  /* 0x0000001f02037819 */ /* 0x000fc800000006ff */
[----:B------:R-:W2:Y:S02]  /*2fa0*/  SYNCS.PHASECHK.TRANS64.TRYWAIT P0, [UR5], R3 ;  /* 0x00000003ff0075a7 */ /* 0x000ea40008001105 */
[----:B--2---:R-:W-:Y:S05]  /*2fb0*/  @!P0 BRA `(.L_x_42) ;  /* 0x0000006000bc8947 */ /* 0x004fea0003800000 */
.L_x_143:
[----:B------:R-:W-:-:S04]  /*2fc0*/  UIADD3 UR4, UPT, UPT, UR4, 0x1, URZ ;  /* 0x0000000104047890 */ /* 0x000fc8000fffe0ff */
[----:B------:R-:W-:-:S04]  /*2fd0*/  UISETP.NE.AND UP0, UPT, UR4, 0x22, UPT ;  /* 0x000000220400788c */ /* 0x000fc8000bf05270 */
[----:B------:R-:W-:Y:S02]  /*2fe0*/  USEL UR6, URZ, 0x1, UP0 ;  /* 0x00000001ff067887 */ /* 0x000fe40008000000 */
[----:B------:R-:W-:-:S04]  /*2ff0*/  USEL UR4, UR4, URZ, UP0 ;  /* 0x000000ff04047287 */ /* 0x000fc80008000000 */
[----:B------:R-:W-:Y:S01]  /*3000*/  ULEA UR5, UR4, UR29, 0x3 ;  /* 0x0000001d04057291 */ /* 0x000fe2000f8e18ff */
[----:B------:R-:W-:-:S04]  /*3010*/  LOP3.LUT R2, R2, UR6, RZ, 0x3c, !PT ;  /* 0x0000000602027c12 */ /* 0x000fc8000f8e3cff */
[----:B-1----:R-:W-:-:S04]  /*3020*/  SHF.L.U32 R3, R2, 0x1f, RZ ;  /* 0x0000001f02037819 */ /* 0x002fc800000006ff */
[----:B------:R-:W1:Y:S02]  /*3030*/  SYNCS.PHASECHK.TRANS64.TRYWAIT P0, [UR5], R3 ;  /* 0x00000003ff0075a7 */ /* 0x000e640008001105 */
[----:B-1----:R-:W-:Y:S05]  /*3040*/  @!P0 BRA `(.L_x_43) ;  /* 0x0000006000b08947 */ /* 0x002fea0003800000 */
.L_x_145:
        /* <DEDUP_REMOVED lines=9> */
.L_x_147:
        /* <DEDUP_REMOVED lines=9> */
.L_x_149:
        /* <DEDUP_REMOVED lines=9> */
.L_x_151:
        /* <DEDUP_REMOVED lines=9> */
.L_x_153:
        /* <DEDUP_REMOVED lines=9> */
.L_x_155:
        /* <DEDUP_REMOVED lines=9> */
.L_x_157:
        /* <DEDUP_REMOVED lines=9> */
.L_x_159:
        /* <DEDUP_REMOVED lines=9> */
.L_x_161:
        /* <DEDUP_REMOVED lines=9> */
.L_x_163:
        /* <DEDUP_REMOVED lines=9> */
.L_x_165:
        /* <DEDUP_REMOVED lines=9> */
.L_x_167:
        /* <DEDUP_REMOVED lines=9> */
.L_x_169:
        /* <DEDUP_REMOVED lines=9> */
.L_x_171:
        /* <DEDUP_REMOVED lines=9> */
.L_x_173:
        /* <DEDUP_REMOVED lines=9> */
.L_x_175:
        /* <DEDUP_REMOVED lines=9> */
.L_x_177:
        /* <DEDUP_REMOVED lines=9> */
.L_x_179:
        /* <DEDUP_REMOVED lines=9> */
.L_x_181:
        /* <DEDUP_REMOVED lines=9> */
.L_x_183:
        /* <DEDUP_REMOVED lines=9> */
.L_x_185:
        /* <DEDUP_REMOVED lines=9> */
.L_x_187:
        /* <DEDUP_REMOVED lines=9> */
.L_x_189:
        /* <DEDUP_REMOVED lines=9> */
.L_x_191:
        /* <DEDUP_REMOVED lines=9> */
.L_x_193:
        /* <DEDUP_REMOVED lines=9> */
.L_x_195:
        /* <DEDUP_REMOVED lines=9> */
.L_x_197:
        /* <DEDUP_REMOVED lines=9> */
.L_x_199:
        /* <DEDUP_REMOVED lines=9> */
.L_x_201:
        /* <DEDUP_REMOVED lines=9> */
.L_x_203:
        /* <DEDUP_REMOVED lines=9> */
.L_x_205:
[----:B------:R-:W-:-:S04]  /*4130*/  UIADD3 UR4, UPT, UPT, UR4, 0x1, URZ ;  /* 0x0000000104047890 */ /* 0x000fc8000fffe0ff */
[----:B------:R-:W-:-:S04]  /*4140*/  UISETP.NE.AND UP0, UPT, UR4, 0x22, UPT ;  /* 0x000000220400788c */ /* 0x000fc8000bf05270 */
[----:B------:R-:W-:Y:S02]  /*4150*/  USEL UR5, URZ, 0x1, UP0 ;  /* 0x00000001ff057887 */ /* 0x000fe40008000000 */
[----:B------:R-:W-:-:S04]  /*4160*/  USEL UR4, UR4, URZ, UP0 ;  /* 0x000000ff04047287 */ /* 0x000fc80008000000 */
[----:B------:R-:W-:Y:S01]  /*4170*/  ULEA UR4, UR4, UR29, 0x3 ;  /* 0x0000001d04047291 */ /* 0x000fe2000f8e18ff */
[----:B-1----:R-:W-:-:S04]  /*4180*/  LOP3.LUT R3, R2, UR5, RZ, 0x3c, !PT ;  /* 0x0000000502037c12 */ /* 0x002fc8000f8e3cff */
[----:B------:R-:W-:Y:S01]  /*4190*/  SHF.L.U32 R3, R3, 0x1f, RZ ;  /* 0x0000001f03037819 */ /* 0x000fe200000006ff */
[----:B------:R-:W-:-:S07]  /*41a0*/  IMAD.U32 R0, RZ, RZ, UR4 ;  /* 0x00000004ff007e24 */ /* 0x000fce000f8e00ff */
.L_x_74:
[----:B-1----:R1:W2:Y:S02]  /*41b0*/  SYNCS.PHASECHK.TRANS64.TRYWAIT P0, [R0+URZ], R3 ;  /* 0x00000003000075a7 */ /* 0x0022a400080011ff */
[----:B--2---:R-:W-:Y:S05]  /*41c0*/  @!P0 NANOSLEEP.SYNCS 0x989680 ;  /* 0x009896800000895d */ /* 0x004fea0003900000 */
[----:B------:R-:W2:Y:S02]  /*41d0*/  @!P0 SYNCS.PHASECHK.TRANS64 P0, [R0+URZ], R3 ;  /* 0x00000003000085a7 */ /* 0x000ea400080010ff */
[----:B--2---:R-:W-:Y:S05]  /*41e0*/  @P0 EXIT ;  /* 0x000000000000094d */ /* 0x004fea0003800000 */
[----:B------:R-:W-:Y:S05]  /*41f0*/  BRA `(.L_x_74) ;  /* 0xfffffffc00ec7947 */ /* 0x000fea000383ffff */
.L_x_22:
[----:B------:R-:W1:Y:S02]  /*4200*/  S2UR UR4, SR_CgaCtaId ;  /* 0x00000000000479c3 */ /* 0x000e640000008800 */
[----:B-1----:R-:W-:-:S04]  /*4210*/  UISETP.NE.AND UP0, UPT, UR4, URZ, UPT ;  /* 0x000000ff0400728c */ /* 0x002fc8000bf05270 */
[----:B------:R-:W-:-:S09]  /*4220*/  UISETP.NE.OR UP0, UPT, UR18, 0x1, UP0 ;  /* 0x000000011200788c */ /* 0x000fd20008705670 */
[----:B------:R-:W-:Y:S05]  /*4230*/  BRA.U UP0, `(.L_x_75) ;  /* 0x0000000100b47547 */ /* 0x000fea000b800000 */
[----:B------:R-:W1:Y:S01]  /*4240*/  S2UR UR5, SR_CgaCtaId ;  /* 0x00000000000579c3 */ /* 0x000e620000008800 */
[----:B------:R-:W-:Y:S01]  /*4250*/  UMOV UR4, 0x400 ;  /* 0x0000040000047882 */ /* 0x000fe20000000000 */
[----:B------:R-:W-:Y:S01]  /*4260*/  HFMA2 R3, -RZ, RZ, 0, 5.9604644775390625e-08 ;  /* 0x00000001ff037431 */ /* 0x000fe200000001ff */
[----:B------:R-:W-:Y:S01]  /*4270*/  ISETP.GE.U32.AND P0, PT, R0, 0x2, PT ;  /* 0x000000020000780c */ /* 0x000fe20003f06070 */
[----:B------:R-:W-:Y:S01]  /*4280*/  IMAD.MOV.U32 R8, RZ, RZ, RZ ;  /* 0x000000ffff087224 */ /* 0x000fe200078e00ff */
[----:B-1----:R-:W-:-:S04]  /*4290*/  ULEA UR4, UR5, UR4, 0x18 ;  /* 0x0000000405047291 */ /* 0x002fc8000f8ec0ff */
[----:B------:R-:W-:Y:S02]  /*42a0*/  UIADD3 UR5, UPT, UPT, UR4, 0x258, URZ ;  /* 0x0000025804057890 */ /* 0x000fe4000fffe0ff */
[----:B------:R-:W-:Y:S02]  /*42b0*/  UIADD3 UR8, UPT, UPT, UR4, 0x250, URZ ;  /* 0x0000025004087890 */ /* 0x000fe4000fffe0ff */
[----:B------:R-:W-:-:S12]  /*42c0*/  UPRMT UR5, URZ, 0x654, UR5 ;  /* 0x00000654ff057896 */ /* 0x000fd80008000005 */
.L_x_78:
[----:B------:R-:W-:Y:S01]  /*42d0*/  SHF.L.U32 R7, R3, 0x1f, RZ ;  /* 0x0000001f03077819 */ /* 0x000fe200000006ff */
[----:B------:R-:W-:Y:S02]  /*42e0*/  IMAD.U32 R9, RZ, RZ, UR8 ;  /* 0x00000008ff097e24 */ /* 0x000fe4000f8e00ff */
[----:B------:R-:W-:Y:S01]  /*42f0*/  @!P0 IMAD.MOV.U32 R5, RZ, RZ, 0x10 ;  /* 0x00000010ff058424 */ /* 0x000fe200078e00ff */
[----:B------:R-:W1:Y:S02]  /*4300*/  SYNCS.PHASECHK.TRANS64.TRYWAIT P1, [UR4+0x258], R7 ;  /* 0x00025807ff0075a7 */ /* 0x000e640008021104 */
[----:B------:R-:W-:-:S04]  /*4310*/  PRMT R9, R0, 0x654, R9 ;  /* 0x0000065400097816 */ /* 0x000fc80000000009 */
[----:B------:R-:W-:Y:S01]  /*4320*/  SEL R2, R9, R2, !P0 ;  /* 0x0000000209027207 */ /* 0x000fe20004000000 */
[----:B-1----:R-:W-:Y:S06]  /*4330*/  @!P1 BRA `(.L_x_76) ;  /* 0x0000005800dc9947 */ /* 0x002fec0003800000 */
.L_x_207:
[----:B------:R-:W-:Y:S01]  /*4340*/  UIADD3 UR6, UPT, UPT, UR4, 0x290, URZ ;  /* 0x0000029004067890 */ /* 0x000fe2000fffe0ff */
[----:B------:R2:W-:Y:S01]  /*4350*/  @!P0 SYNCS.ARRIVE.TRANS64.RED RZ, [R2+URZ], R5 ;  /* 0x0000000502ff89a7 */ /* 0x0005e200080004ff */
[----:B------:R-:W-:Y:S01]  /*4360*/  UIADD3 UR7, UPT, UPT, UR4, 0x250, URZ ;  /* 0x0000025004077890 */ /* 0x000fe2000fffe0ff */
[----:B------:R-:W-:-:S08]  /*4370*/  LOP3.LUT R3, R3, 0x1, RZ, 0x3c, !PT ;  /* 0x0000000103037812 */ /* 0x000fd000078e3cff */
[----:B------:R-:W-:Y:S06]  /*4380*/  UGETNEXTWORKID.BROADCAST [UR6], [UR7] ;  /* 0x00000000060073ca */ /* 0x000fec0008000100 */
[----:B--2---:R-:W-:-:S04]  /*4390*/  SHF.L.U32 R5, R8, 0x1f, RZ ;  /* 0x0000001f08057819 */ /* 0x004fc800000006ff */
[----:B------:R-:W2:Y:S02]  /*43a0*/  SYNCS.PHASECHK.TRANS64.TRYWAIT P1, [UR4+0x250], R5 ;  /* 0x00025005ff0075a7 */ /* 0x000ea40008021104 */
[----:B--2---:R-:W-:Y:S05]  /*43b0*/  @!P1 BRA `(.L_x_77) ;  /* 0x0000005800d49947 */ /* 0x004fea0003800000 */
.L_x_209:
[----:B-1----:R-:W1:Y:S01]  /*43c0*/  LDS.128 R4, [UR4+0x290] ;  /* 0x00029004ff047984 */ /* 0x002e620008000c00 */
[----:B------:R-:W-:Y:S01]  /*43d0*/  LOP3.LUT R8, R8, 0x1, RZ, 0x3c, !PT ;  /* 0x0000000108087812 */ /* 0x000fe200078e3cff */
[----:B------:R-:W-:Y:S01]  /*43e0*/  @!PT LDS RZ, [RZ] ;  /* 0x00000000fffff984 */ /* 0x000fe20000000800 */
[----:B------:R-:W-:Y:S01]  /*43f0*/  @!PT LDS RZ, [RZ] ;  /* 0x00000000fffff984 */ /* 0x000fe20000000800 */
[----:B------:R-:W-:Y:S01]  /*4400*/  @!PT LDS RZ, [RZ] ;  /* 0x00000000fffff984 */ /* 0x000fe20000000800 */
[----:B------:R-:W-:Y:S01]  /*4410*/  @!PT LDS RZ, [RZ] ;  /* 0x00000000fffff984 */ /* 0x000fe20000000800 */
[----:B------:R2:W-:Y:S06]  /*4420*/  MEMBAR.ALL.CTA ;  /* 0x0000000000007992 */ /* 0x0005ec0000008000 */
[----:B--2---:R-:W2:Y:S02]  /*4430*/  FENCE.VIEW.ASYNC.S ;  /* 0x00000000000073c6 */ /* 0x004ea40000000000 */
[----:B--2---:R-:W-:Y:S01]  /*4440*/  SYNCS.ARRIVE.TRANS64.RED.A1T0 RZ, [UR5], RZ ;  /* 0x000000ffffff79a7 */ /* 0x004fe20008100405 */
[----:B-1----:R-:W-:-:S13]  /*4450*/  LOP3.LUT P1, RZ, R6, 0x1, RZ, 0xc0, !PT ;  /* 0x0000000106ff7812 */ /* 0x002fda000782c0ff */
[----:B------:R-:W-:Y:S05]  /*4460*/  @P1 BRA `(.L_x_78) ;  /* 0xfffffffc00981947 */ /* 0x000fea000383ffff */
[----:B------:R-:W-:-:S04]  /*4470*/  SHF.L.U32 R0, R3, 0x1f, RZ ;  /* 0x0000001f03007819 */ /* 0x000fc800000006ff */
[----:B------:R-:W1:Y:S02]  /*4480*/  SYNCS.PHASECHK.TRANS64 P0, [UR4+0x258], R0 ;  /* 0x00025800ff0075a7 */ /* 0x000e640008001004 */
[----:B-1----:R-:W-:Y:S05]  /*4490*/  @P0 EXIT ;  /* 0x000000000000094d */ /* 0x002fea0003800000 */
[----:B------:R-:W-:-:S07]  /*44a0*/  MOV R0, UR4 ;  /* 0x0000000400007c02 */ /* 0x000fce0008000f00 */
.L_x_79:
[----:B-1----:R-:W-:-:S04]  /*44b0*/  SHF.L.U32 R5, R3, 0x1f, RZ ;  /* 0x0000001f03057819 */ /* 0x002fc800000006ff */
[----:B------:R1:W2:Y:S03]  /*44c0*/  SYNCS.PHASECHK.TRANS64.TRYWAIT P0, [R0+URZ+0x258], R5 ;  /* 0x00025805000075a7 */ /* 0x0002a600080011ff */
[----:B--2---:R-:W-:Y:S05]  /*44d0*/  @!P0 NANOSLEEP.SYNCS 0x989680 ;  /* 0x009896800000895d */ /* 0x004fea0003900000 */
[----:B------:R-:W2:Y:S02]  /*44e0*/  @!P0 SYNCS.PHASECHK.TRANS64 P0, [R0+URZ+0x258], R5 ;  /* 0x00025805000085a7 */ /* 0x000ea400080010ff */
[----:B--2---:R-:W-:Y:S05]  /*44f0*/  @P0 EXIT ;  /* 0x000000000000094d */ /* 0x004fea0003800000 */
[----:B------:R-:W-:Y:S05]  /*4500*/  BRA `(.L_x_79) ;  /* 0xfffffffc00e87947 */ /* 0x000fea000383ffff */
.L_x_75:
[----:B------:R-:W-:Y:S05]  /*4510*/  BRA.U UP5, `(.L_x_80) ;  /* 0x0000000d05247547 */ /* 0x000fea000b800000 */
[----:B------:R-:W1:Y:S01]  /*4520*/  S2UR UR7, SR_CgaCtaId ;  /* 0x00000000000779c3 */ /* 0x000e620000008800 */
[----:B------:R-:W-:Y:S01]  /*4530*/  UMOV UR4, 0x40 ;  /* 0x0000004000047882 */ /* 0x000fe20000000000 */
[----:B------:R-:W-:Y:S01]  /*4540*/  NOP ;  /* 0x0000000000007918 */ /* 0x000fe20000000000 */
[----:B------:R-:W-:Y:S01]  /*4550*/  UMOV UR6, 0x400 ;  /* 0x0000040000067882 */ /* 0x000fe20000000000 */
[----:B-1----:R-:W-:Y:S02]  /*4560*/  ULEA UR5, UR7, UR4, 0x18 ;  /* 0x0000000407057291 */ /* 0x002fe4000f8ec0ff */
[----:B------:R-:W-:-:S07]  /*4570*/  ULEA UR6, UR7, UR6, 0x18 ;  /* 0x0000000607067291 */ /* 0x000fce000f8ec0ff */
[----:B------:R-:W1:Y:S02]  /*4580*/  LDS.U8 R0, [UR5+0x1c] ;  /* 0x00001c05ff007984 */ /* 0x000e640008000000 */
[----:B-1----:R-:W-:-:S13]  /*4590*/  ISETP.NE.AND P0, PT, R0, RZ, PT ;  /* 0x000000ff0000720c */ /* 0x002fda0003f05270 */
[----:B------:R-:W-:Y:S05]  /*45a0*/  @P0 BRA `(.L_x_81) ;  /* 0x0000000000580947 */ /* 0x000fea0003800000 */
[----:B------:R-:W-:-:S13]  /*45b0*/  ELECT P0, URZ, PT ;  /* 0x0000000000ff782f */ /* 0x000fda0003800000 */
[----:B------:R-:W-:Y:S05]  /*45c0*/  @!P0 BRA `(.L_x_82) ;  /* 0x0000000000608947 */ /* 0x000fea0003800000 */
[----:B------:R-:W-:Y:S01]  /*45d0*/  UMOV UR4, 0x10 ;  /* 0x0000001000047882 */ /* 0x000fe20000000000 */
[----:B------:R-:W-:Y:S01]  /*45e0*/  HFMA2 R0, -RZ, RZ, 0, 5.9604644775390625e-08 ;  /* 0x00000001ff007431 */ /* 0x000fe200000001ff */
[----:B------:R-:W-:-:S03]  /*45f0*/  MOV R3, 0xffff ;  /* 0x0000ffff00037802 */ /* 0x000fc60000000f00 */
[----:B------:R-:W-:Y:S04]  /*4600*/  DEPBAR.LE SB1, 0x36 ;  /* 0x00009d800000791a */ /* 0x000fe80000000000 */
[----:B------:R-:W1:Y:S02]  /*4610*/  UTCATOMSWS.FIND_AND_SET.ALIGN UP0, UR4, UR4 ;  /* 0x00000004000475e3 */ /* 0x000e640008000800 */
[----:B-1----:R-:W-:Y:S01]  /*4620*/  MOV R4, UR4 ;  /* 0x0000000400047c02 */ /* 0x002fe20008000f00 */
[----:B------:R-:W-:Y:S06]  /*4630*/  BRA.U UP0, `(.L_x_83) ;  /* 0x0000000100187547 */ /* 0x000fec000b800000 */
.L_x_84:
[----:B------:R-:W-:Y:S05]  /*4640*/  NANOSLEEP 0x64 ;  /* 0x000000640000795d */ /* 0x000fea0003800000 */
[----:B------:R-:W-:-:S05]  /*4650*/  UMOV UR4, 0x10 ;  /* 0x0000001000047882 */ /* 0x000fca0000000000 */
[----:B------:R-:W-:Y:S04]  /*4660*/  DEPBAR.LE SB1, 0x36 ;  /* 0x00009d800000791a */ /* 0x000fe80000000000 */
[----:B------:R-:W1:Y:S02]  /*4670*/  UTCATOMSWS.FIND_AND_SET.ALIGN UP0, UR4, UR4 ;  /* 0x00000004000475e3 */ /* 0x000e640008000800 */
[----:B-1----:R-:W-:Y:S01]  /*4680*/  MOV R4, UR4 ;  /* 0x0000000400047c02 */ /* 0x002fe20008000f00 */
[----:B------:R-:W-:Y:S05]  /*4690*/  BRA.U !UP0, `(.L_x_84) ;  /* 0xfffffffd08e87547 */ /* 0x000fea000b83ffff */
.L_x_83:
[-C--:B------:R-:W-:Y:S02]  /*46a0*/  SHF.L.U32 R3, R3, R4.reuse, RZ ;  /* 0x0000000403037219 */ /* 0x080fe400000006ff */
[----:B------:R-:W-:Y:S01]  /*46b0*/  SHF.L.U32 R0, R0, R4, RZ ;  /* 0x0000000400007219 */ /* 0x000fe200000006ff */
[----:B------:R-:W-:Y:S02]  /*46c0*/  IMAD.SHL.U32 R4, R4, 0x20, RZ ;  /* 0x0000002004047824 */ /* 0x000fe400078e00ff */
[----:B------:R1:W-:Y:S04]  /*46d0*/  ATOMS.OR RZ, [UR5+0x14], R3 ;  /* 0x00001403ffff798c */ /* 0x0003e8000b000005 */
[----:B------:R1:W-:Y:S04]  /*46e0*/  ATOMS.OR RZ, [UR5+0x18], R0 ;  /* 0x00001800ffff798c */ /* 0x0003e8000b000005 */
[----:B------:R1:W-:Y:S01]  /*46f0*/  STS [UR6+0x2a0], R4 ;  /* 0x0002a004ff007988 */ /* 0x0003e20008000806 */
[----:B------:R-:W-:Y:S05]  /*4700*/  BRA `(.L_x_82) ;  /* 0x0000000000107947 */ /* 0x000fea0003800000 */
.L_x_81:
[----:B------:R-:W-:Y:S02]  /*4710*/  MOV R0, 0xffffffff ;  /* 0xffffffff00007802 */ /* 0x000fe40000000f00 */
[----:B------:R-:W-:-:S03]  /*4720*/  MOV R4, 0x4750 ;  /* 0x0000475000047802 */ /* 0x000fc60000000f00 */
[----:B------:R1:W-:Y:S04]  /*4730*/  STS [UR6+0x2a0], R0 ;  /* 0x0002a000ff007988 */ /* 0x0003e80008000806 */
[----:B-1---5:R-:W-:Y:S05]  /*4740*/  CALL.REL.NOINC `($__internal_1_$__cuda_sm10x_tcgen05_guardrail_trap_phase_invalid_during_alloc) ;  /* 0x0000005c00587944 */ /* 0x022fea0003c00000 */
.L_x_82:
[----:B------:R-:W-:Y:S05]  /*4750*/  WARPSYNC.ALL ;  /* 0x0000000000007948 */ /* 0x000fea0003800000 */
[----:B------:R-:W2:Y:S01]  /*4760*/  S2UR UR4, SR_CgaCtaId ;  /* 0x00000000000479c3 */ /* 0x000ea20000008800 */
[----:B------:R-:W-:Y:S01]  /*4770*/  UMOV UR14, 0x400 ;  /* 0x00000400000e7882 */ /* 0x000fe20000000000 */
[----:B------:R-:W-:-:S06]  /*4780*/  NOP ;  /* 0x0000000000007918 */ /* 0x000fcc0000000000 */
[----:B------:R-:W-:Y:S06]  /*4790*/  BAR.ARV 0x6, 0xa0 ;  /* 0x0182800000007b1d */ /* 0x000fec0000002000 */
[----:B------:R-:W3:Y:S01]  /*47a0*/  LDCU.64 UR6, c[0x0][0x388] ;  /* 0x00007100ff0677ac */ /* 0x000ee20008000a00 */
[----:B------:R-:W-:Y:S01]  /*47b0*/  LOP3.LUT R2, R2, 0xffff, RZ, 0xc0, !PT ;  /* 0x0000ffff02027812 */ /* 0x000fe200078ec0ff */
[----:B------:R-:W-:Y:S01]  /*47c0*/  IMAD.MOV.U32 R9, RZ, RZ, 0x1 ;  /* 0x00000001ff097424 */ /* 0x000fe200078e00ff */
[----:B------:R-:W4:Y:S02]  /*47d0*/  LDCU.64 UR8, c[0x0][0x390] ;  /* 0x00007200ff0877ac */ /* 0x000f240008000a00 */
[----:B------:R-:W-:Y:S01]  /*47e0*/  R2UR UR15, R2 ;  /* 0x00000000020f72ca */ /* 0x000fe200000e0000 */
[----:B------:R-:W-:-:S02]  /*47f0*/  IMAD.MOV.U32 R8, RZ, RZ, RZ ;  /* 0x000000ffff087224 */ /* 0x000fc400078e00ff */
[----:B-1----:R-:W-:Y:S01]  /*4800*/  IMAD.MOV.U32 R3, RZ, RZ, RZ ;  /* 0x000000ffff037224 */ /* 0x002fe200078e00ff */
[----:B------:R-:W-:Y:S01]  /*4810*/  UMOV UR18, URZ ;  /* 0x000000ff00127c82 */ /* 0x000fe20008000000 */
[----:B--2---:R-:W-:Y:S01]  /*4820*/  ULEA UR14, UR4, UR14, 0x18 ;  /* 0x0000000e040e7291 */ /* 0x004fe2000f8ec0ff */
[----:B------:R-:W-:Y:S01]  /*4830*/  UMOV UR13, URZ ;  /* 0x000000ff000d7c82 */ /* 0x000fe20008000000 */
[----:B------:R-:W-:Y:S01]  /*4840*/  UMOV UR20, 0x0 ;  /* 0x0000000000147882 */ /* 0x000fe20000000000 */
[----:B------:R-:W-:Y:S01]  /*4850*/  UMOV UR21, 0x4210010 ;  /* 0x0421001000157882 */ /* 0x000fe20000000000 */
[----:B---3--:R-:W-:-:S05]  /*4860*/  UIADD3 UR4, UPT, UPT, UR6, 0x1f, URZ ;  /* 0x0000001f06047890 */ /* 0x008fca000fffe0ff */
[----:B------:R-:W1:Y:S01]  /*4870*/  LDS R0, [UR14+0x2a0] ;  /* 0x0002a00eff007984 */ /* 0x000e620008000800 */
[----:B------:R-:W-:Y:S02]  /*4880*/  UIADD3 UR6, UPT, UPT, UR14, 0x15600, URZ ;  /* 0x000156000e067890 */ /* 0x000fe4000fffe0ff */
[----:B------:R-:W-:Y:S02]  /*4890*/  USHF.R.S32.HI UR5, URZ, 0x1f, UR4 ;  /* 0x0000001fff057899 */ /* 0x000fe40008011404 */
[----:B------:R-:W-:Y:S02]  /*48a0*/  USHF.R.U32.HI UR6, URZ, 0x4, UR6 ;  /* 0x00000004ff067899 */ /* 0x000fe40008011606 */
[----:B------:R-:W-:Y:S02]  /*48b0*/  ULEA.HI UR4, UR5, UR4, URZ, 0x5 ;  /* 0x0000000405047291 */ /* 0x000fe4000f8f28ff */
[----:B------:R-:W-:Y:S02]  /*48c0*/  UIADD3 UR5, UPT, UPT, UR14, 0x4600, URZ ;  /* 0x000046000e057890 */ /* 0x000fe4000fffe0ff */
[----:B------:R-:W-:-:S02]  /*48d0*/  USHF.R.S32.HI UR4, URZ, 0x5, UR4 ;  /* 0x00000005ff047899 */ /* 0x000fc40008011404 */
[----:B------:R-:W-:Y:S02]  /*48e0*/  USHF.R.U32.HI UR5, URZ, 0x4, UR5 ;  /* 0x00000004ff057899 */ /* 0x000fe40008011605 */
[----:B------:R-:W-:Y:S02]  /*48f0*/  UIMAD UR4, UR4, UR7, URZ ;  /* 0x00000007040472a4 */ /* 0x000fe4000f8e02ff */
[----:B------:R-:W-:Y:S02]  /*4900*/  ULOP3.LUT UR5, UR5, 0x3fff, URZ, 0xc0, !UPT ;  /* 0x00003fff05057892 */ /* 0x000fe4000f8ec0ff */
[----:B----4-:R-:W-:Y:S02]  /*4910*/  UIMAD UR4, UR4, UR8, URZ ;  /* 0x00000008040472a4 */ /* 0x010fe4000f8e02ff */
[----:B------:R-:W-:Y:S02]  /*4920*/  ULOP3.LUT UR17, UR6, 0x3fff, URZ, 0xc0, !UPT ;  /* 0x00003fff06117892 */ /* 0x000fe4000f8ec0ff */
[----:B------:R-:W-:-:S02]  /*4930*/  UIMAD UR7, UR4, UR9, URZ ;  /* 0x00000009040772a4 */ /* 0x000fc4000f8e02ff */
[----:B------:R-:W-:Y:S02]  /*4940*/  UIADD3 UR4, UPT, UPT, UR14, 0x258, URZ ;  /* 0x000002580e047890 */ /* 0x000fe4000fffe0ff */
[----:B------:R-:W-:Y:S02]  /*4950*/  ULOP3.LUT UR16, UR5, 0x10000, URZ, 0xfc, !UPT ;  /* 0x0001000005107892 */ /* 0x000fe4000f8efcff */
[----:B------:R-:W-:Y:S02]  /*4960*/  UPRMT UR22, URZ, 0x654, UR4 ;  /* 0x00000654ff167896 */ /* 0x000fe40008000004 */
[----:B------:R-:W-:Y:S02]  /*4970*/  UIADD3 UR23, UPT, UPT, UR7, -0x1, URZ ;  /* 0xffffffff07177890 */ /* 0x000fe4000fffe0ff */
[----:B------:R-:W-:Y:S01]  /*4980*/  UISETP.GE.AND UP3, UPT, UR7, 0x1, UPT ;  /* 0x000000010700788c */ /* 0x000fe2000bf66270 */
[C---:B-1----:R-:W-:Y:S01]  /*4990*/  VIADD R5, R0.reuse, 0x80 ;  /* 0x0000008000057836 */ /* 0x042fe20000000000 */
[----:B------:R-:W-:-:S04]  /*49a0*/  LOP3.LUT R4, R0, 0xffff, RZ, 0xc0, !PT ;  /* 0x0000ffff00047812 */ /* 0x000fc800078ec0ff */
[----:B------:R-:W-:-:S05]  /*49b0*/  LOP3.LUT R5, R5, 0xffff, RZ, 0xc0, !PT ;  /* 0x0000ffff05057812 */ /* 0x000fca00078ec0ff */
[----:B------:R1:W-:Y:S02]  /*49c0*/  STL.64 [R1], R4 ;  /* 0x0000000401007387 */ /* 0x0003e40000100a00 */
.L_x_91:
[----:B-1----:R-:W-:-:S04]  /*49d0*/  SHF.L.U32 R5, R8, 0x1f, RZ ;  /* 0x0000001f08057819 */ /* 0x002fc800000006ff */
[----:B------:R-:W1:Y:S02]  /*49e0*/  SYNCS.PHASECHK.TRANS64.TRYWAIT P0, [UR14+0x250], R5 ;  /* 0x00025005ff0075a7 */ /* 0x000e64000800110e */
[----:B-12-4-:R-:W-:Y:S05]  /*49f0*/  @!P0 BRA `(.L_x_85) ;  /* 0x00000054005c8947 */ /* 0x016fea0003800000 */
.L_x_211:
[----:B-1----:R-:W1:Y:S01]  /*4a00*/  LDS.128 R4, [UR14+0x290] ;  /* 0x0002900eff047984 */ /* 0x002e620008000c00 */
[----:B------:R-:W-:Y:S01]  /*4a10*/  ULEA UR19, UR18, UR14, 0x3 ;  /* 0x0000000e12137291 */ /* 0x000fe2000f8e18ff */
[----:B------:R-:W-:Y:S01]  /*4a20*/  SHF.L.U32 R2, R9, 0x1f, RZ ;  /* 0x0000001f09027819 */ /* 0x000fe200000006ff */
[----:B------:R-:W-:Y:S01]  /*4a30*/  @!PT LDS RZ, [RZ] ;  /* 0x00000000fffff984 */ /* 0x000fe20000000800 */
[----:B------:R-:W-:Y:S01]  /*4a40*/  @!PT LDS RZ, [RZ] ;  /* 0x00000000fffff984 */ /* 0x000fe20000000800 */
[----:B------:R-:W-:Y:S01]  /*4a50*/  @!PT LDS RZ, [RZ] ;  /* 0x00000000fffff984 */ /* 0x000fe20000000800 */
[----:B------:R-:W-:Y:S01]  /*4a60*/  @!PT LDS RZ, [RZ] ;  /* 0x00000000fffff984 */ /* 0x000fe20000000800 */
[----:B------:R2:W-:Y:S06]  /*4a70*/  MEMBAR.ALL.CTA ;  /* 0x0000000000007992 */ /* 0x0005ec0000008000 */
[----:B--2---:R-:W2:Y:S02]  /*4a80*/  FENCE.VIEW.ASYNC.S ;  /* 0x00000000000073c6 */ /* 0x004ea40000000000 */
[----:B--2---:R-:W-:Y:S01]  /*4a90*/  SYNCS.ARRIVE.TRANS64.RED.A1T0 RZ, [UR22], RZ ;  /* 0x000000ffffff79a7 */ /* 0x004fe20008100416 */
[----:B------:R-:W2:Y:S01]  /*4aa0*/  SYNCS.PHASECHK.TRANS64.TRYWAIT P0, [UR19+0x270], R2 ;  /* 0x00027002ff0075a7 */ /* 0x000ea20008001113 */
[----:B-1----:R-:W-:Y:S01]  /*4ab0*/  LOP3.LUT P2, RZ, R6, 0x1, RZ, 0xc0, !PT ;  /* 0x0000000106ff7812 */ /* 0x002fe2000784c0ff */
[----:B--2---:R-:W-:-:S12]  /*4ac0*/  @!P0 BRA `(.L_x_86) ;  /* 0x0000005400408947 */ /* 0x004fd80003800000 */
.L_x_213:
[----:B------:R-:W-:Y:S05]  /*4ad0*/  BRA.U !UP3, `(.L_x_87) ;  /* 0x000000010ba47547 */ /* 0x000fea000b800000 */
[----:B-1----:R-:W-:Y:S01]  /*4ae0*/  IMAD.U32 R2, RZ, RZ, UR18 ;  /* 0x00000012ff027e24 */ /* 0x002fe2000f8e00ff */
[----:B------:R-:W-:-:S04]  /*4af0*/  ULEA UR4, UR13, UR14, 0x3 ;  /* 0x0000000e0d047291 */ /* 0x000fc8000f8e18ff */
[----:B------:R-:W-:Y:S02]  /*4b00*/  LEA R4, R2, R1, 0x2 ;  /* 0x0000000102047211 */ /* 0x000fe400078e10ff */
[----:B------:R-:W-:-:S04]  /*4b10*/  SHF.L.U32 R2, R3, 0x1f, RZ ;  /* 0x0000001f03027819 */ /* 0x000fc800000006ff */
[----:B------:R-:W5:Y:S01]  /*4b20*/  LDL R4, [R4] ;  /* 0x0000000004047983 */ /* 0x000f620000100800 */
[----:B------:R1:W2:Y:S01]  /*4b30*/  SYNCS.PHASECHK.TRANS64.TRYWAIT P1, [UR4], R2 ;  /* 0x00000002ff0075a7 */ /* 0x0002a20008021104 */
[----:B------:R-:W-:Y:S01]  /*4b40*/  UPLOP3.LUT UP2, UPT, UPT, UPT, UPT, 0x40, 0x4 ;  /* 0x000000000004789c */ /* 0x000fe20003f4e870 */
[----:B------:R-:W-:Y:S01]  /*4b50*/  UMOV UR11, UR23 ;  /* 0x00000017000b7c82 */ /* 0x000fe20008000000 */
[----:B------:R-:W-:-:S09]  /*4b60*/  UMOV UR10, UR13 ;  /* 0x0000000d000a7c82 */ /* 0x000fd20008000000 */
.L_x_90:
[----:B---3--:R-:W-:Y:S01]  /*4b70*/  ULEA UR5, UR10, UR14, 0x3 ;  /* 0x0000000e0a057291 */ /* 0x008fe2000f8e18ff */
[----:B--2-4-:R-:W-:Y:S11]  /*4b80*/  @P1 BRA `(.L_x_88) ;  /* 0x00000000000c1947 */ /* 0x014ff60003800000 */
[----:B------:R-:W-:Y:S04]  /*4b90*/  SHF.L.U32 R5, R3, 0x1f, RZ ;  /* 0x0000001f03057819 */ /* 0x000fe800000006ff */
[----:B------:R-:W2:Y:S02]  /*4ba0*/  SYNCS.PHASECHK.TRANS64.TRYWAIT P0, [UR5], R5 ;  /* 0x00000005ff0075a7 */ /* 0x000ea40008001105 */
[----:B--2---:R-:W-:Y:S05]  /*4bb0*/  @!P0 BRA `(.L_x_89) ;  /* 0x00000054001c8947 */ /* 0x004fea0003800000 */
.L_x_88:
[----:B------:R-:W-:Y:S01]  /*4bc0*/  UISETP.NE.AND UP0, UPT, UR11, URZ, UPT ;  /* 0x000000ff0b00728c */ /* 0x000fe2000bf05270 */
[----:B------:R-:W-:Y:S01]  /*4bd0*/  PLOP3.LUT P1, PT, PT, PT, PT, 0x80, 0x8 ;  /* 0x000000000008781c */ /* 0x000fe20003f2f070 */
[----:B------:R-:W-:Y:S02]  /*4be0*/  UIADD3 UR4, UPT, UPT, UR10, 0x1, URZ ;  /* 0x000000010a047890 */ /* 0x000fe4000fffe0ff */
[----:B------:R-:W-:Y:S02]  /*4bf0*/  ULEA UR8, UR10, UR17, 0x8 ;  /* 0x000000110a087291 */ /* 0x000fe4000f8e40ff */
[----:B------:R-:W-:Y:S01]  /*4c00*/  UISETP.NE.AND UP1, UPT, UR4, 0x22, UPT ;  /* 0x000000220400788c */ /* 0x000fe2000bf25270 */
[----:B------:R-:W-:Y:S01]  /*4c10*/  PLOP3.LUT P0, PT, PT, PT, UP0, 0x80, 0x8 ;  /* 0x000000000008781c */ /* 0x000fe20003f0f008 */
[----:B------:R-:W-:Y:S02]  /*4c20*/  UIADD3 UR5, UPT, UPT, UR5, 0x110, URZ ;  /* 0x0000011005057890 */ /* 0x000fe4000fffe0ff */
[----:B------:R-:W-:Y:S02]  /*4c30*/  USEL UR6, URZ, 0x1, UP1 ;  /* 0x00000001ff067887 */ /* 0x000fe40008800000 */
[----:B------:R-:W-:Y:S01]  /*4c40*/  USEL UR13, UR4, URZ, UP1 ;  /* 0x000000ff040d7287 */ /* 0x000fe20008800000 */
[----:B------:R-:W-:Y:S01]  /*4c50*/  UMOV UR9, 0x40004040 ;  /* 0x4000404000097882 */ /* 0x000fe20000000000 */
[----:B------:R-:W-:Y:S02]  /*4c60*/  UMOV UR7, 0xc0004010 ;  /* 0xc000401000077882 */ /* 0x000fe40000000000 */
[----:B------:R-:W-:Y:S01]  /*4c70*/  @UP0 ULEA UR4, UR13, UR14, 0x3 ;  /* 0x0000000e0d040291 */ /* 0x000fe2000f8e18ff */
[----:B------:R-:W-:Y:S01]  /*4c80*/  LOP3.LUT R3, R3, UR6, RZ, 0x3c, !PT ;  /* 0x0000000603037c12 */ /* 0x000fe2000f8e3cff */
[----:B------:R-:W-:Y:S03]  /*4c90*/  ULEA UR6, UR10, UR16, 0x7 ;  /* 0x000000100a067291 */ /* 0x000fe6000f8e38ff */
[----:B-1----:R-:W-:Y:S01]  /*4ca0*/  @P0 SHF.L.U32 R2, R3, 0x1f, RZ ;  /* 0x0000001f03020819 */ /* 0x002fe200000006ff */
[----:B------:R-:W-:Y:S03]  /*4cb0*/  UMOV UR10, UR13 ;  /* 0x0000000d000a7c82 */ /* 0x000fe60008000000 */
[----:B------:R3:W4:Y:S01]  /*4cc0*/  @P0 SYNCS.PHASECHK.TRANS64.TRYWAIT P1, [UR4], R2 ;  /* 0x00000002ff0005a7 */ /* 0x0007220008021104 */
[----:B------:R-:W-:Y:S11]  /*4cd0*/  ELECT P0, URZ, PT ;  /* 0x0000000000ff782f */ /* 0x000ff60003800000 */
[----:B------:R-:W-:Y:S02]  /*4ce0*/  @!UPT UIADD3 URZ, UPT, UPT, URZ, URZ, URZ ;  /* 0x000000fffffff290 */ /* 0x000fe4000fffe0ff */
[----:B-----5:R-:W-:Y:S01]  /*4cf0*/  @P0 R2UR.BROADCAST UR12, R4 ;  /* 0x00000000040c02ca */ /* 0x020fe200008e0000 */
[----:B------:R-:W-:Y:S02]  /*4d00*/  UIADD3 UR4, UPT, UPT, UR11, 0x1, URZ ;  /* 0x000000010b047890 */ /* 0x000fe4000fffe0ff */
[----:B------:R-:W-:Y:S02]  /*4d10*/  UIADD3 UR11, UPT, UPT, UR11, -0x1, URZ ;  /* 0xffffffff0b0b7890 */ /* 0x000fe4000fffe0ff */
[----:B------:R-:W-:Y:S08]  /*4d20*/  UISETP.GT.U32.AND UP0, UPT, UR4, 0x1, UPT ;  /* 0x000000010400788c */ /* 0x000ff0000bf04070 */
[----:B------:R3:W-:Y:S01]  /*4d30*/  UTCQMMA gdesc[UR6], gdesc[UR8], tmem[UR12], tmem[UR20], idesc[UR21], UP2 ;  /* 0x00ff1408060075ea */ /* 0x0007e2000900030c */
[----:B------:R-:W-:Y:S01]  /*4d40*/  UPLOP3.LUT UP2, UPT, UPT, UPT, UPT, 0x80, 0x8 ;  /* 0x000000000008789c */ /* 0x000fe20003f4f070 */
[----:B------:R3:W-:Y:S01]  /*4d50*/  UTCBAR.MULTICAST [UR5], URZ, UR15 ;  /* 0x000000ff050073e9 */ /* 0x0007e2000800080f */
[----:B------:R-:W-:Y:S09]  /*4d60*/  BRA.U UP0, `(.L_x_90) ;  /* 0xfffffffd00807547 */ /* 0x000ff2000b83ffff */
.L_x_87:
[----:B------:R-:W-:Y:S01]  /*4d70*/  UIADD3 UR4, UPT, UPT, UR18, 0x1, URZ ;  /* 0x0000000112047890 */ /* 0x000fe2000fffe0ff */
[----:B------:R-:W-:Y:S01]  /*4d80*/  LOP3.LUT R8, R8, 0x1, RZ, 0x3c, !PT ;  /* 0x0000000108087812 */ /* 0x000fe200078e3cff */
[----:B---3--:R-:W-:Y:S02]  /*4d90*/  UIADD3 UR5, UPT, UPT, UR19, 0x260, URZ ;  /* 0x0000026013057890 */ /* 0x008fe4000fffe0ff */
[----:B------:R-:W-:-:S04]  /*4da0*/  UISETP.NE.AND UP0, UPT, UR4, 0x2, UPT ;  /* 0x000000020400788c */ /* 0x000fc8000bf05270 */
[----:B------:R-:W-:Y:S02]  /*4db0*/  USEL UR6, URZ, 0x1, UP0 ;  /* 0x00000001ff067887 */ /* 0x000fe40008000000 */
[----:B------:R-:W-:Y:S01]  /*4dc0*/  USEL UR18, UR4, URZ, UP0 ;  /* 0x000000ff04127287 */ /* 0x000fe20008000000 */
[----:B------:R2:W-:Y:S03]  /*4dd0*/  UTCBAR [UR5], URZ ;  /* 0x000000ff050073e9 */ /* 0x0005e600080000ff */
[----:B------:R-:W-:Y:S01]  /*4de0*/  LOP3.LUT R9, R9, UR6, RZ, 0x3c, !PT ;  /* 0x0000000609097c12 */ /* 0x000fe2000f8e3cff */
[----:B------:R-:W-:Y:S07]  /*4df0*/  @P2 BRA `(.L_x_91) ;  /* 0xfffffff800f42947 */ /* 0x000fee000383ffff */
[----:B------:R-:W3:Y:S01]  /*4e00*/  S2UR UR6, SR_CgaCtaId ;  /* 0x00000000000679c3 */ /* 0x000ee20000008800 */
[----:B------:R-:W-:Y:S01]  /*4e10*/  ELECT P0, URZ, PT ;  /* 0x0000000000ff782f */ /* 0x000fe20003800000 */
[----:B-1----:R-:W-:Y:S01]  /*4e20*/  IMAD.MOV.U32 R2, RZ, RZ, 0x1 ;  /* 0x00000001ff027424 */ /* 0x002fe200078e00ff */
[----:B------:R-:W-:Y:S01]  /*4e30*/  UIADD3 UR14, UPT, UPT, UR14, 0x270, URZ ;  /* 0x000002700e0e7890 */ /* 0x000fe2000fffe0ff */
[----:B------:R-:W-:Y:S01]  /*4e40*/  SHF.L.U32 R3, R9, 0x1f, RZ ;  /* 0x0000001f09037819 */ /* 0x000fe200000006ff */
[----:B------:R-:W-:-:S03]  /*4e50*/  UMOV UR4, 0x40 ;  /* 0x0000004000047882 */ /* 0x000fc60000000000 */
[----:B------:R-:W-:Y:S01]  /*4e60*/  UVIRTCOUNT.DEALLOC.SMPOOL 0x80 ;  /* 0x000000800000784c */ /* 0x000fe20000000000 */
[----:B---3--:R-:W-:Y:S02]  /*4e70*/  ULEA UR6, UR6, UR4, 0x18 ;  /* 0x0000000406067291 */ /* 0x008fe4000f8ec0ff */
[----:B------:R-:W-:-:S07]  /*4e80*/  ULEA UR4, UR18, UR14, 0x3 ;  /* 0x0000000e12047291 */ /* 0x000fce000f8e18ff */
[----:B------:R1:W-:Y:S02]  /*4e90*/  @P0 STS.U8 [UR6+0x1c], R2 ;  /* 0x00001c02ff000988 */ /* 0x0003e40008000006 */
[----:B------:R-:W3:Y:S02]  /*4ea0*/  SYNCS.PHASECHK.TRANS64.TRYWAIT P0, [UR4], R3 ;  /* 0x00000003ff0075a7 */ /* 0x000ee40008001104 */
[----:B-1-3--:R-:W-:Y:S05]  /*4eb0*/  @!P0 BRA `(.L_x_92) ;  /* 0x0000005000748947 */ /* 0x00afea0003800000 */
.L_x_216:
[----:B------:R-:W-:-:S04]  /*4ec0*/  UIADD3 UR4, UPT, UPT, UR18, 0x1, URZ ;  /* 0x0000000112047890 */ /* 0x000fc8000fffe0ff */
[----:B------:R-:W-:-:S04]  /*4ed0*/  UISETP.NE.AND UP0, UPT, UR4, 0x2, UPT ;  /* 0x000000020400788c */ /* 0x000fc8000bf05270 */
[----:B--2---:R-:W-:Y:S02]  /*4ee0*/  USEL UR5, URZ, 0x1, UP0 ;  /* 0x00000001ff057887 */ /* 0x004fe40008000000 */
[----:B------:R-:W-:-:S04]  /*4ef0*/  USEL UR4, UR4, URZ, UP0 ;  /* 0x000000ff04047287 */ /* 0x000fc80008000000 */
[----:B------:R-:W-:Y:S01]  /*4f00*/  ULEA UR4, UR4, UR14, 0x3 ;  /* 0x0000000e04047291 */ /* 0x000fe2000f8e18ff */
[----:B-1----:R-:W-:-:S04]  /*4f10*/  LOP3.LUT R3, R9, UR5, RZ, 0x3c, !PT ;  /* 0x0000000509037c12 */ /* 0x002fc8000f8e3cff */
[----:B------:R-:W-:-:S04]  /*4f20*/  SHF.L.U32 R3, R3, 0x1f, RZ ;  /* 0x0000001f03037819 */ /* 0x000fc800000006ff */
[----:B------:R-:W1:Y:S02]  /*4f30*/  SYNCS.PHASECHK.TRANS64.TRYWAIT P0, [UR4], R3 ;  /* 0x00000003ff0075a7 */ /* 0x000e640008001104 */
[----:B-1----:R-:W-:Y:S05]  /*4f40*/  @!P0 BRA `(.L_x_93) ;  /* 0x0000005000688947 */ /* 0x002fea0003800000 */
.L_x_218:
[----:B------:R-:W-:Y:S01]  /*4f50*/  NOP ;  /* 0x0000000000007918 */ /* 0x000fe20000000000 */
[----:B-1----:R-:W1:Y:S01]  /*4f60*/  LDS R2, [UR6+0x14] ;  /* 0x00001406ff027984 */ /* 0x002e620008000800 */
[----:B------:R-:W-:Y:S01]  /*4f70*/  LOP3.LUT R0, R0, 0xffff, RZ, 0xc0, !PT ;  /* 0x0000ffff00007812 */ /* 0x000fe200078ec0ff */
[----:B------:R-:W-:Y:S02]  /*4f80*/  IMAD.MOV.U32 R3, RZ, RZ, 0xffff ;  /* 0x0000ffffff037424 */ /* 0x000fe400078e00ff */
[----:B------:R-:W-:Y:S01]  /*4f90*/  IMAD.MOV.U32 R5, RZ, RZ, 0x1 ;  /* 0x00000001ff057424 */ /* 0x000fe200078e00ff */
[----:B------:R-:W-:-:S04]  /*4fa0*/  SHF.R.U32.HI R0, RZ, 0x5, R0 ;  /* 0x00000005ff007819 */ /* 0x000fc80000011600 */
[-C--:B------:R-:W-:Y:S02]  /*4fb0*/  SHF.L.U32 R3, R3, R0.reuse, RZ ;  /* 0x0000000003037219 */ /* 0x080fe400000006ff */
[----:B------:R-:W-:Y:S02]  /*4fc0*/  SHF.L.U32 R5, R5, R0, RZ ;  /* 0x0000000005057219 */ /* 0x000fe400000006ff */
[----:B-1----:R-:W-:-:S04]  /*4fd0*/  LOP3.LUT R2, R2, R3, RZ, 0xc0, !PT ;  /* 0x0000000302027212 */ /* 0x002fc800078ec0ff */
[----:B------:R-:W-:-:S13]  /*4fe0*/  ISETP.NE.AND P0, PT, R2, R3, PT ;  /* 0x000000030200720c */ /* 0x000fda0003f05270 */
[----:B------:R-:W-:Y:S05]  /*4ff0*/  @P0 BRA `(.L_x_94) ;  /* 0x00000000005c0947 */ /* 0x000fea0003800000 */
[----:B------:R-:W1:Y:S02]  /*5000*/  LDS R0, [UR6+0x18] ;  /* 0x00001806ff007984 */ /* 0x000e640008000800 */
[----:B-1----:R-:W-:-:S04]  /*5010*/  LOP3.LUT R0, R0, R5, RZ, 0xc0, !PT ;  /* 0x0000000500007212 */ /* 0x002fc800078ec0ff */
[----:B------:R-:W-:-:S13]  /*5020*/  ISETP.NE.AND P0, PT, R0, R5, PT ;  /* 0x000000050000720c */ /* 0x000fda0003f05270 */
[----:B------:R-:W-:Y:S05]  /*5030*/  @P0 BRA `(.L_x_95) ;  /* 0x0000000000400947 */ /* 0x000fea0003800000 */
[----:B------:R-:W-:Y:S01]  /*5040*/  R2UR UR4, R3 ;  /* 0x00000000030472ca */ /* 0x000fe200000e0000 */
[----:B------:R-:W1:Y:S01]  /*5050*/  S2R R2, SR_LANEID ;  /* 0x0000000000027919 */ /* 0x000e620000000000 */
[----:B------:R-:W-:-:S04]  /*5060*/  LOP3.LUT R5, RZ, R5, RZ, 0x33, !PT ;  /* 0x00000005ff057212 */ /* 0x000fc800078e33ff */
[----:B------:R-:W2:Y:S07]  /*5070*/  REDUX UR7, R5 ;  /* 0x00000000050773c4 */ /* 0x000eae0000000000 */
[----:B------:R-:W-:-:S03]  /*5080*/  ULOP3.LUT UR5, URZ, UR4, URZ, 0x33, !UPT ;  /* 0x00000004ff057292 */ /* 0x000fc6000f8e33ff */
[----:B------:R-:W-:Y:S02]  /*5090*/  VOTEU.ANY UR4, UPT, PT ;  /* 0x0000000000047886 */ /* 0x000fe400038e0100 */
[----:B------:R-:W-:Y:S01]  /*50a0*/  UFLO.U32 UR4, UR4 ;  /* 0x00000004000472bd */ /* 0x000fe200080e0000 */
[----:B------:R-:W-:-:S04]  /*50b0*/  IMAD.U32 R0, RZ, RZ, UR5 ;  /* 0x00000005ff007e24 */ /* 0x000fc8000f8e00ff */
[----:B------:R-:W3:Y:S02]  /*50c0*/  REDUX UR8, R0 ;  /* 0x00000000000873c4 */ /* 0x000ee40000000000 */
[----:B------:R1:W-:Y:S02]  /*50d0*/  UTCATOMSWS.AND URZ, UR5 ;  /* 0x0000000500ff79e3 */ /* 0x0003e40008000000 */
[----:B-1----:R-:W-:Y:S01]  /*50e0*/  ISETP.EQ.U32.AND P0, PT, R2, UR4, PT ;  /* 0x0000000402007c0c */ /* 0x002fe2000bf02070 */
[----:B--2---:R-:W-:Y:S02]  /*50f0*/  IMAD.U32 R2, RZ, RZ, UR7 ;  /* 0x00000007ff027e24 */ /* 0x004fe4000f8e00ff */
[----:B---3--:R-:W-:-:S10]  /*5100*/  IMAD.U32 R3, RZ, RZ, UR8 ;  /* 0x00000008ff037e24 */ /* 0x008fd4000f8e00ff */
[----:B------:R1:W-:Y:S04]  /*5110*/  @P0 ATOMS.AND RZ, [UR6+0x14], R3 ;  /* 0x00001403ffff098c */ /* 0x0003e8000a800006 */
[----:B------:R1:W-:Y:S01]  /*5120*/  @P0 ATOMS.AND RZ, [UR6+0x18], R2 ;  /* 0x00001802ffff098c */ /* 0x0003e2000a800006 */
[----:B------:R-:W-:Y:S05]  /*5130*/  BRA `(.L_x_96) ;  /* 0x0000000000147947 */ /* 0x000fea0003800000 */
.L_x_95:
[----:B------:R-:W-:Y:S02]  /*5140*/  MOV R2, 0x5160 ;  /* 0x0000516000027802 */ /* 0x000fe40000000f00 */
[----:B----45:R-:W-:Y:S05]  /*5150*/  CALL.REL.NOINC `($__internal_0_$__cuda_sm10x_tcgen05_guardrail_trap_col_being_dealloced_not_returned_by_alloc) ;  /* 0x0000005000c87944 */ /* 0x030fea0003c00000 */
[----:B------:R-:W-:Y:S05]  /*5160*/  BRA `(.L_x_96) ;  /* 0x0000000000087947 */ /* 0x000fea0003800000 */
.L_x_94:
[----:B------:R-:W-:Y:S02]  /*5170*/  MOV R2, 0x5190 ;  /* 0x0000519000027802 */ /* 0x000fe40000000f00 */
[----:B----45:R-:W-:Y:S05]  /*5180*/  CALL.REL.NOINC `($__internal_2_$__cuda_sm10x_tcgen05_guardrail_trap_unallocated_columns_being_dealloced) ;  /* 0x0000005000d47944 */ /* 0x030fea0003c00000 */
.L_x_96:
[----:B------:R-:W-:Y:S01]  /*5190*/  NOP ;  /* 0x0000000000007918 */ /* 0x000fe20000000000 */
[----:B------:R-:W-:Y:S05]  /*51a0*/  EXIT ;  /* 0x000000000000794d */ /* 0x000fea0003800000 */
.L_x_80:
[----:B------:R-:W-:-:S09]  /*51b0*/  UISETP.NE.OR UP0, UPT, UR18, 0x3, !UP3 ;  /* 0x000000031200788c */ /* 0x000fd2000df05670 */
[----:B------:R-:W-:Y:S05]  /*51c0*/  BRA.U UP0, `(.L_x_97) ;  /* 0x0000001100087547 */ /* 0x000fea000b800000 */
[----:B------:R-:W1:Y:S01]  /*51d0*/  LDCU.64 UR4, c[0x0][0x988] ;  /* 0x00013100ff0477ac */ /* 0x000e620008000a00 */
[----:B------:R-:W2:Y:S01]  /*51e0*/  S2UR UR10, SR_CgaCtaId ;  /* 0x00000000000a79c3 */ /* 0x000ea20000008800 */
[----:B------:R-:W-:Y:S01]  /*51f0*/  R2UR UR44, R73 ;  /* 0x00000000492c72ca */ /* 0x000fe200000e0000 */
[----:B------:R-:W-:Y:S01]  /*5200*/  HFMA2 R8, -RZ, RZ, 0, 0 ;  /* 0x00000000ff087431 */ /* 0x000fe200000001ff */
[----:B------:R-:W3:Y:S01]  /*5210*/  LDCU UR37, c[0x0][0x370] ;  /* 0x00006e00ff2577ac */ /* 0x000ee20008000800 */
[----:B------:R-:W-:Y:S01]  /*5220*/  R2UR UR38, R86 ;  /* 0x00000000562672ca */ /* 0x000fe200000e0000 */
[----:B------:R-:W-:Y:S01]  /*5230*/  IMAD.MOV.U32 R10, RZ, RZ, 0x1 ;  /* 0x00000001ff0a7424 */ /* 0x000fe200078e00ff */
[----:B------:R-:W3:Y:S02]  /*5240*/  LDCU.128 UR28, c[0x0][0xc10] ;  /* 0x00018200ff1c77ac */ /* 0x000ee40008000c00 */
[----:B------:R-:W4:Y:S01]  /*5250*/  LDC.64 R12, c[0x0][0x348] ;  /* 0x0000d200ff0c7b82 */ /* 0x000f220000000a00 */
[----:B------:R-:W-:Y:S01]  /*5260*/  IMAD.MOV.U32 R3, RZ, RZ, 0x1000 ;  /* 0x00001000ff037424 */ /* 0x000fe200078e00ff */
[----:B------:R-:W2:Y:S01]  /*5270*/  LDCU UR36, c[0x0][0x374] ;  /* 0x00006e80ff2477ac */ /* 0x000ea20008000800 */
[----:B------:R-:W2:Y:S01]  /*5280*/  LDCU.64 UR26, c[0x0][0x990] ;  /* 0x00013200ff1a77ac */ /* 0x000ea20008000a00 */
[----:B------:R-:W2:Y:S01]  /*5290*/  LDCU UR17, c[0x0][0xc0c] ;  /* 0x00018180ff1177ac */ /* 0x000ea20008000800 */
[----:B-1----:R-:W-:Y:S01]  /*52a0*/  UISETP.NE.U32.AND UP0, UPT, UR4, URZ, UPT ;  /* 0x000000ff0400728c */ /* 0x002fe2000bf05070 */
[----:B------:R-:W1:Y:S01]  /*52b0*/  LDCU.128 UR32, c[0x0][0xa80] ;  /* 0x00015000ff2077ac */ /* 0x000e620008000c00 */
[----:B------:R-:W1:Y:S01]  /*52c0*/  LDCU UR53, c[0x0][0xc20] ;  /* 0x00018400ff3577ac */ /* 0x000e620008000800 */
[----:B------:R-:W1:Y:S01]  /*52d0*/  LDCU UR4, c[0x0][0xc30] ;  /* 0x00018600ff0477ac */ /* 0x000e620008000800 */
[----:B------:R-:W4:Y:S01]  /*52e0*/  LDCU.128 UR40, c[0x0][0xa90] ;  /* 0x00015200ff2877ac */ /* 0x000f220008000c00 */
[----:B------:R-:W-:Y:S01]  /*52f0*/  UMOV UR22, 0x400 ;  /* 0x0000040000167882 */ /* 0x000fe20000000000 */
[----:B---3--:R-:W-:-:S02]  /*5300*/  UIMAD.WIDE.U32 UR6, UR37, UR28, URZ ;  /* 0x0000001c250672a5 */ /* 0x008fc4000f8e00ff */
[----:B--2---:R-:W-:Y:S02]  /*5310*/  UIMAD.WIDE.U32 UR8, UR36, UR31, URZ ;  /* 0x0000001f240872a5 */ /* 0x004fe4000f8e00ff */
[----:B------:R-:W-:Y:S02]  /*5320*/  ULEA UR22, UR10, UR22, 0x18 ;  /* 0x000000160a167291 */ /* 0x000fe4000f8ec0ff */
[----:B------:R-:W-:Y:S02]  /*5330*/  UISETP.NE.AND.EX UP5, UPT, UR5, URZ, UPT, UP0 ;  /* 0x000000ff0500728c */ /* 0x000fe4000bfa5300 */
[----:B------:R-:W-:Y:S02]  /*5340*/  UISETP.NE.U32.AND UP6, UPT, UR26, URZ, UPT ;  /* 0x000000ff1a00728c */ /* 0x000fe4000bfc5070 */
[----:B------:R-:W-:Y:S02]  /*5350*/  UIADD3 UR46, UPT, UPT, UR22, 0x228, URZ ;  /* 0x00000228162e7890 */ /* 0x000fe4000fffe0ff */
[----:B------:R-:W-:-:S02]  /*5360*/  UIADD3 UR45, UPT, UPT, UR22, 0x258, URZ ;  /* 0x00000258162d7890 */ /* 0x000fc4000fffe0ff */
[----:B------:R-:W-:Y:S02]  /*5370*/  UIADD3 UR25, UPT, UPT, UR22, 0x220, URZ ;  /* 0x0000022016197890 */ /* 0x000fe4000fffe0ff */
[----:B------:R-:W-:Y:S02]  /*5380*/  UISETP.NE.AND UP0, UPT, UR39, 0x1, UPT ;  /* 0x000000012700788c */ /* 0x000fe4000bf05270 */
[----:B------:R-:W-:Y:S02]  /*5390*/  UISETP.GE.AND UP2, UPT, UR39, 0x1, UPT ;  /* 0x000000012700788c */ /* 0x000fe4000bf46270 */
[----:B------:R-:W-:Y:S01]  /*53a0*/  UISETP.NE.AND UP0, UPT, UR17, 0x1, UPT ;  /* 0x000000011100788c */ /* 0x000fe2000bf05270 */
[----:B------:R-:W-:Y:S01]  /*53b0*/  UMOV UR49, UR7 ;  /* 0x0000000700317c82 */ /* 0x000fe20008000000 */
[----:B------:R-:W-:Y:S01]  /*53c0*/  UMOV UR48, UR9 ;  /* 0x0000000900307c82 */ /* 0x000fe20008000000 */
[----:B------:R-:W-:Y:S02]  /*53d0*/  USEL UR52, URZ, 0x1, UP4 ;  /* 0x00000001ff347887 */ /* 0x000fe4000a000000 */
[----:B------:R-:W-:-:S02]  /*53e0*/  UISETP.NE.AND UP2, UPT, UR30, 0x1, UPT ;  /* 0x000000011e00788c */ /* 0x000fc4000bf45270 */
[----:B-1----:R-:W-:Y:S01]  /*53f0*/  UISETP.NE.AND UP0, UPT, UR32, 0x1, UPT ;  /* 0x000000012000788c */ /* 0x002fe2000bf05270 */
[----:B------:R-:W1:Y:S01]  /*5400*/  LDCU UR54, c[0x0][0xaa0] ;  /* 0x00015400ff3677ac */ /* 0x000e620008000800 */
[----:B------:R-:W-:Y:S01]  /*5410*/  UPLOP3.LUT UP4, UPT, UPT, UPT, UPT, 0x40, 0x4 ;  /* 0x000000000004789c */ /* 0x000fe20003f8e870 */
[----:B------:R-:W2:Y:S01]  /*5420*/  LDCU.64 UR18, c[0x0][0xc28] ;  /* 0x00018500ff1277ac */ /* 0x000ea20008000a00 */
[----:B------:R-:W-:Y:S02]  /*5430*/  UISETP.NE.AND.EX UP6, UPT, UR27, URZ, UPT, UP6 ;  /* 0x000000ff1b00728c */ /* 0x000fe4000bfc5360 */
[----:B------:R-:W-:Y:S02]  /*5440*/  UPRMT UR46, UR10, 0x654, UR46 ;  /* 0x000006540a2e7896 */ /* 0x000fe4000800002e */
[----:B------:R-:W-:Y:S02]  /*5450*/  UPRMT UR45, URZ, 0x654, UR45 ;  /* 0x00000654ff2d7896 */ /* 0x000fe4000800002d */
[----:B------:R-:W-:-:S02]  /*5460*/  UPRMT UR47, UR10, 0x654, UR25 ;  /* 0x000006540a2f7896 */ /* 0x000fc40008000019 */
[----:B------:R-:W-:Y:S02]  /*5470*/  USHF.R.U32.HI UR49, URZ, UR29, UR49 ;  /* 0x0000001dff317299 */ /* 0x000fe40008011631 */
[----:B------:R-:W-:Y:S02]  /*5480*/  USHF.R.U32.HI UR48, URZ, UR53, UR48 ;  /* 0x00000035ff307299 */ /* 0x000fe40008011630 */
[----:B------:R-:W-:Y:S02]  /*5490*/  UISETP.NE.AND UP3, UPT, UR4, 0x1, UPT ;  /* 0x000000010400788c */ /* 0x000fe4000bf65270 */
[----:B------:R-:W-:Y:S02]  /*54a0*/  UISETP.NE.AND UP2, UPT, UR35, 0x1, UPT ;  /* 0x000000012300788c */ /* 0x000fe4000bf45270 */
[----:B-1--4-:R-:W-:-:S11]  /*54b0*/  UISETP.NE.AND UP0, UPT, UR42, 0x1, UPT ;  /* 0x000000012a00788c */ /* 0x012fd6000bf05270 */
.L_x_106:
[----:B------:R-:W-:Y:S04]  /*54c0*/  SHF.L.U32 R5, R8, 0x1f, RZ ;  /* 0x0000001f08057819 */ /* 0x000fe800000006ff */
[----:B-1----:R-:W1:Y:S02]  /*54d0*/  SYNCS.PHASECHK.TRANS64.TRYWAIT P0, [UR22+0x250], R5 ;  /* 0x00025005ff0075a7 */ /* 0x002e640008001116 */
[----:B-1----:R-:W-:Y:S05]  /*54e0*/  @!P0 BRA `(.L_x_98) ;  /* 0x0000004c00188947 */ /* 0x002fea0003800000 */
.L_x_220:
[----:B-1----:R-:W1:Y:S01]  /*54f0*/  LDS.128 R4, [UR22+0x290] ;  /* 0x00029016ff047984 */ /* 0x002e620008000c00 */
[----:B------:R-:W-:Y:S01]  /*5500*/  UISETP.GE.AND UP0, UPT, UR39, 0x1, UPT ;  /* 0x000000012700788c */ /* 0x000fe2000bf06270 */
[----:B------:R-:W-:Y:S01]  /*5510*/  @!PT LDS RZ, [RZ] ;  /* 0x00000000fffff984 */ /* 0x000fe20000000800 */
[----:B------:R-:W-:Y:S01]  /*5520*/  @!PT LDS RZ, [RZ] ;  /* 0x00000000fffff984 */ /* 0x000fe20000000800 */
[----:B------:R-:W-:Y:S01]  /*5530*/  @!PT LDS RZ, [RZ] ;  /* 0x00000000fffff984 */ /* 0x000fe20000000800 */
[----:B------:R-:W-:Y:S01]  /*5540*/  @!PT LDS RZ, [RZ] ;  /* 0x00000000fffff984 */ /* 0x000fe20000000800 */
[----:B------:R3:W-:Y:S06]  /*5550*/  MEMBAR.ALL.CTA ;  /* 0x0000000000007992 */ /* 0x0007ec0000008000 */
[----:B---3--:R-:W3:Y:S02]  /*5560*/  FENCE.VIEW.ASYNC.S ;  /* 0x00000000000073c6 */ /* 0x008ee40000000000 */
[----:B---3--:R-:W-:Y:S01]  /*5570*/  SYNCS.ARRIVE.TRANS64.RED.A1T0 RZ, [UR45], RZ ;  /* 0x000000ffffff79a7 */ /* 0x008fe2000810042d */
[----:B-1----:R-:W-:Y:S11]  /*5580*/  LOP3.LUT P0, RZ, R6, 0x1, RZ, 0xc0, !PT ;  /* 0x0000000106ff7812 */ /* 0x002ff6000780c0ff */
[----:B------:R-:W-:Y:S02]  /*5590*/  @!UPT UIADD3 URZ, UPT, UPT, URZ, URZ, URZ ;  /* 0x000000fffffff290 */ /* 0x000fe4000fffe0ff */
[----:B------:R-:W-:Y:S01]  /*55a0*/  VOTEU.ANY UP2, P0 ;  /* 0x0000000000ff7886 */ /* 0x000fe20000040100 */
[----:B------:R-:W-:Y:S11]  /*55b0*/  PLOP3.LUT P0, PT, PT, PT, UP2, 0x80, 0x8 ;  /* 0x000000000008781c */ /* 0x000ff60003f0f028 */
[----:B------:R-:W-:Y:S02]  /*55c0*/  @!UPT UIADD3 URZ, UPT, UPT, URZ, URZ, URZ ;  /* 0x000000fffffff290 */ /* 0x000fe4000fffe0ff */
[----:B------:R-:W-:Y:S02]  /*55d0*/  @P0 MOV R2, R4 ;  /* 0x0000000400020202 */ /* 0x000fe40000000f00 */
[----:B------:R-:W-:Y:S02]  /*55e0*/  @P0 LOP3.LUT R0, R5, 0xffff, RZ, 0xc0, !PT ;  /* 0x0000ffff05000812 */ /* 0x000fe400078ec0ff */
[----:B------:R-:W-:Y:S02]  /*55f0*/  @P0 R2UR UR5, R2 ;  /* 0x00000000020502ca */ /* 0x000fe400000e0000 */
[----:B------:R-:W-:Y:S11]  /*5600*/  @P0 R2UR UR4, R0 ;  /* 0x00000000000402ca */ /* 0x000ff600000e0000 */
[----:B------:R-:W-:Y:S02]  /*5610*/  @UP2 UMOV UR16, UR5 ;  /* 0x0000000500102c82 */ /* 0x000fe40008000000 */
[----:B------:R-:W-:Y:S01]  /*5620*/  @UP2 UMOV UR15, UR4 ;  /* 0x00000004000f2c82 */ /* 0x000fe20008000000 */
[----:B------:R-:W-:Y:S05]  /*5630*/  BRA.U !UP0, `(.L_x_99) ;  /* 0x0000000108c07547 */ /* 0x000fea000b800000 */
[----:B------:R-:W-:Y:S02]  /*5640*/  UIMAD.WIDE.U32 UR8, UR15, UR31, URZ ;  /* 0x0000001f0f0872a5 */ /* 0x000fe4000f8e00ff */
[----:B------:R-:W-:Y:S02]  /*5650*/  UP2UR UR14, UPR, URZ, 0x4 ;  /* 0x00000004ff0e7883 */ /* 0x000fe40008000000 */
[----:B------:R-:W-:Y:S02]  /*5660*/  UISETP.NE.AND UP2, UPT, UR30, 0x1, UPT ;  /* 0x000000011e00788c */ /* 0x000fe4000bf45270 */
[----:B------:R-:W-:Y:S02]  /*5670*/  UIMAD.WIDE.U32 UR10, UR16, UR28, URZ ;  /* 0x0000001c100a72a5 */ /* 0x000fe4000f8e00ff */
[----:B------:R-:W-:Y:S02]  /*5680*/  USEL UR4, UR36, UR48, !UP2 ;  /* 0x0000003024047287 */ /* 0x000fe4000d000000 */
[----:B------:R-:W-:Y:S02]  /*5690*/  UISETP.NE.AND UP0, UPT, UR17, 0x1, UPT ;  /* 0x000000011100788c */ /* 0x000fe4000bf05270 */
[----:B------:R-:W-:Y:S02]  /*56a0*/  UP2UR UR23, UPR, URZ, 0x2 ;  /* 0x00000002ff177883 */ /* 0x000fe40008000000 */
[----:B------:R-:W-:Y:S02]  /*56b0*/  UISETP.NE.AND UP1, UPT, UR39, 0x1, UPT ;  /* 0x000000012700788c */ /* 0x000fe4000bf25270 */
[----:B--2---:R-:W-:Y:S02]  /*56c0*/  UIMAD.WIDE.U32 UR12, UR4, UR18, URZ ;  /* 0x00000012040c72a5 */ /* 0x004fe4000f8e00ff */
[----:B------:R-:W-:Y:S01]  /*56d0*/  USEL UR7, UR37, UR49, !UP0 ;  /* 0x0000003125077287 */ /* 0x000fe2000c000000 */
[----:B------:R-:W-:Y:S02]  /*56e0*/  UMOV UR5, UR9 ;  /* 0x0000000900057c82 */ /* 0x000fe40008000000 */
[----:B------:R-:W-:Y:S02]  /*56f0*/  USHF.R.U32.HI UR6, URZ, UR53, UR5 ;  /* 0x00000035ff067299 */ /* 0x000fe40008011605 */
[----:B------:R-:W-:Y:S02]  /*5700*/  UIMAD.WIDE.U32 UR20, UR7, UR18, URZ ;  /* 0x00000012071472a5 */ /* 0x000fe4000f8e00ff */
[----:B------:R-:W-:Y:S02]  /*5710*/  USEL UR6, UR15, UR6, !UP2 ;  /* 0x000000060f067287 */ /* 0x000fe4000d000000 */
[----:B------:R-:W-:Y:S01]  /*5720*/  UISETP.NE.AND UP2, UPT, UR14, URZ, UPT ;  /* 0x000000ff0e00728c */ /* 0x000fe2000bf45270 */
[----:B------:R-:W-:Y:S01]  /*5730*/  UMOV UR5, UR11 ;  /* 0x0000000b00057c82 */ /* 0x000fe20008000000 */
[----:B------:R-:W-:Y:S02]  /*5740*/  UIMAD.WIDE.U32 UR10, UR6, UR18, URZ ;  /* 0x00000012060a72a5 */ /* 0x000fe4000f8e00ff */
[----:B------:R-:W-:Y:S03]  /*5750*/  USHF.R.U32.HI UR8, URZ, UR29, UR5 ;  /* 0x0000001dff087299 */ /* 0x000fe60008011605 */
[----:B------:R-:W-:Y:S02]  /*5760*/  UMOV UR5, UR13 ;  /* 0x0000000d00057c82 */ /* 0x000fe40008000000 */
[----:B------:R-:W-:Y:S03]  /*5770*/  @UP1 USHF.R.U32.HI UR4, URZ, UR19, UR5 ;  /* 0x00000013ff041299 */ /* 0x000fe60008011605 */
[----:B------:R-:W-:Y:S01]  /*5780*/  UMOV UR5, UR21 ;  /* 0x0000001500057c82 */ /* 0x000fe20008000000 */
[----:B------:R-:W-:Y:S02]  /*5790*/  UIMAD UR4, UR39, UR4, URZ ;  /* 0x00000004270472a4 */ /* 0x000fe4000f8e02ff */
[----:B------:R-:W-:Y:S02]  /*57a0*/  @UP1 USHF.R.U32.HI UR7, URZ, UR19, UR5 ;  /* 0x00000013ff071299 */ /* 0x000fe40008011605 */
[----:B------:R-:W-:Y:S02]  /*57b0*/  USEL UR5, UR16, UR8, !UP0 ;  /* 0x0000000810057287 */ /* 0x000fe4000c000000 */
[----:B------:R-:W-:Y:S02]  /*57c0*/  UIMAD UR8, UR39, UR7, URZ ;  /* 0x00000007270872a4 */ /* 0x000fe4000f8e02ff */
[----:B------:R-:W-:Y:S03]  /*57d0*/  UISETP.GE.AND UP0, UPT, UR6, UR4, UPT ;  /* 0x000000040600728c */ /* 0x000fe6000bf06270 */
[----:B------:R-:W-:Y:S01]  /*57e0*/  UMOV UR4, UR11 ;  /* 0x0000000b00047c82 */ /* 0x000fe20008000000 */
[----:B------:R-:W-:Y:S02]  /*57f0*/  UISETP.GE.OR UP0, UPT, UR5, UR8, UP0 ;  /* 0x000000080500728c */ /* 0x000fe40008706670 */
[----:B------:R-:W-:Y:S02]  /*5800*/  USHF.R.U32.HI UR4, URZ, UR19, UR4 ;  /* 0x00000013ff047299 */ /* 0x000fe40008011604 */
[----:B------:R-:W-:Y:S02]  /*5810*/  UIMAD.WIDE.U32 UR8, UR5, UR18, URZ ;  /* 0x00000012050872a5 */ /* 0x000fe4000f8e00ff */
[----:B------:R-:W-:Y:S04]  /*5820*/  USEL UR10, UR6, UR4, !UP1 ;  /* 0x00000004060a7287 */ /* 0x000fe8000c800000 */
[----:B------:R-:W-:Y:S01]  /*5830*/  UIADD3 UR11, UPT, UPT, -UR10, URZ, URZ ;  /* 0x000000ff0a0b7290 */ /* 0x000fe2000fffe1ff */
[----:B------:R-:W-:Y:S02]  /*5840*/  @!UP0 UMOV UR4, UR9 ;  /* 0x0000000900048c82 */ /* 0x000fe40008000000 */
[----:B------:R-:W-:Y:S02]  /*5850*/  @!UP0 USHF.R.U32.HI UR4, URZ, UR19, UR4 ;  /* 0x00000013ff048299 */ /* 0x000fe40008011604 */
[----:B------:R-:W-:Y:S02]  /*5860*/  UIMAD UR8, UR39, UR11, UR6 ;  /* 0x0000000b270872a4 */ /* 0x000fe4000f8e0206 */
[----:B------:R-:W-:Y:S02]  /*5870*/  @!UP0 USEL UR4, UR5, UR4, !UP1 ;  /* 0x0000000405048287 */ /* 0x000fe4000c800000 */
[----:B------:R-:W-:Y:S02]  /*5880*/  UISETP.NE.AND UP1, UPT, UR23, URZ, UPT ;  /* 0x000000ff1700728c */ /* 0x000fe4000bf25270 */
[----:B------:R-:W-:Y:S02]  /*5890*/  @!UP0 UIMAD UR8, UR7, UR8, UR4 ;  /* 0x00000008070882a4 */ /* 0x000fe4000f8e0204 */
[----:B------:R-:W-:Y:S02]  /*58a0*/  @!UP0 UIADD3 UR9, UPT, UPT, UR10, -UR4, URZ ;  /* 0x800000040a098290 */ /* 0x000fe4000fffe0ff */
[----:B------:R-:W-:Y:S02]  /*58b0*/  UIADD3 UR4, UPT, UPT, -UR5, URZ, URZ ;  /* 0x000000ff05047290 */ /* 0x000fe4000fffe1ff */
[----:B------:R-:W-:Y:S02]  /*58c0*/  UIADD3 UR7, UPT, UPT, -UR6, URZ, URZ ;  /* 0x000000ff06077290 */ /* 0x000fe4000fffe1ff */
[----:B------:R-:W-:Y:S02]  /*58d0*/  @!UP0 UIMAD UR6, UR9, UR39, UR5 ;  /* 0x00000027090682a4 */ /* 0x000fe4000f8e0205 */
[----:B------:R-:W-:Y:S02]  /*58e0*/  UIMAD UR16, UR17, UR4, UR16 ;  /* 0x00000004111072a4 */ /* 0x000fe4000f8e0210 */
[----:B------:R-:W-:Y:S01]  /*58f0*/  UIMAD UR15, UR30, UR7, UR15 ;  /* 0x000000071e0f72a4 */ /* 0x000fe2000f8e020f */
[----:B------:R-:W-:Y:S02]  /*5900*/  @!UP0 UMOV UR5, UR8 ;  /* 0x0000000800058c82 */ /* 0x000fe40008000000 */
[----:B------:R-:W-:Y:S02]  /*5910*/  UIMAD UR16, UR5, UR17, UR16 ;  /* 0x00000011051072a4 */ /* 0x000fe4000f8e0210 */
[----:B------:R-:W-:Y:S11]  /*5920*/  UIMAD UR15, UR6, UR30, UR15 ;  /* 0x0000001e060f72a4 */ /* 0x000ff6000f8e020f */
[----:B------:R-:W-:Y:S01]  /*5930*/  @!UPT UIADD3 URZ, UPT, UPT, URZ, URZ, URZ ;  /* 0x000000fffffff290 */ /* 0x000fe2000fffe0ff */
.L_x_99:
[----:B------:R-:W1:Y:S01]  /*5940*/  @!UP3 LDCU.128 UR8, c[0x0][0xc10] ;  /* 0x00018200ff08b7ac */ /* 0x000e620008000c00 */
[----:B------:R-:W-:Y:S02]  /*5950*/  ISETP.NE.U32.AND P1, PT, RZ, UR26, PT ;  /* 0x0000001aff007c0c */ /* 0x000fe4000bf25070 */
[----:B------:R-:W-:Y:S02]  /*5960*/  SHF.L.U32 R9, R10, 0x1f, RZ ;  /* 0x0000001f0a097819 */ /* 0x000fe400000006ff */
[----:B------:R-:W-:Y:S01]  /*5970*/  ISETP.NE.AND.EX P1, PT, RZ, UR27, PT, P1 ;  /* 0x0000001bff007c0c */ /* 0x000fe2000bf25310 */
[----:B------:R-:W3:Y:S01]  /*5980*/  @!UP3 LDCU UR5, c[0x0][0xc0c] ;  /* 0x00018180ff05b7ac */ /* 0x000ee20008000800 */
[----:B-1----:R-:W-:Y:S07]  /*5990*/  UIMAD.WIDE.U32 UR6, UR16, UR8, URZ ;  /* 0x00000008100672a5 */ /* 0x002fee000f8e00ff */
[----:B------:R-:W-:Y:S01]  /*59a0*/  @!UP3 UMOV UR4, UR7 ;  /* 0x000000070004bc82 */ /* 0x000fe20008000000 */
[----:B---3--:R-:W-:Y:S02]  /*59b0*/  @!UP3 UISETP.NE.AND UP0, UPT, UR5, 0x1, UPT ;  /* 0x000000010500b88c */ /* 0x008fe4000bf05270 */
[----:B------:R-:W-:Y:S02]  /*59c0*/  @!UP3 USHF.R.U32.HI UR4, URZ, UR9, UR4 ;  /* 0x00000009ff04b299 */ /* 0x000fe40008011604 */
[----:B------:R-:W-:Y:S02]  /*59d0*/  UIMAD.WIDE.U32 UR6, UR15, UR11, URZ ;  /* 0x0000000b0f0672a5 */ /* 0x000fe4000f8e00ff */
[----:B------:R-:W-:Y:S02]  /*59e0*/  @!UP3 USEL UR8, UR16, UR4, !UP0 ;  /* 0x000000041008b287 */ /* 0x000fe4000c000000 */
[----:B------:R-:W-:Y:S03]  /*59f0*/  @!UP3 UISETP.NE.AND UP0, UPT, UR10, 0x1, UPT ;  /* 0x000000010a00b88c */ /* 0x000fe6000bf05270 */
[----:B------:R-:W-:Y:S01]  /*5a00*/  @!UP3 UMOV UR6, UR7 ;  /* 0x000000070006bc82 */ /* 0x000fe20008000000 */
[----:B------:R-:W-:Y:S01]  /*5a10*/  USHF.L.U32 UR7, UR24, 0x7, URZ ;  /* 0x0000000718077899 */ /* 0x000fe200080006ff */
[----:B------:R-:W1:Y:S02]  /*5a20*/  @!UP3 LDCU UR4, c[0x0][0xc20] ;  /* 0x00018400ff04b7ac */ /* 0x000e640008000800 */
[----:B-1----:R-:W-:Y:S04]  /*5a30*/  @!UP3 USHF.R.U32.HI UR6, URZ, UR4, UR6 ;  /* 0x00000004ff06b299 */ /* 0x002fe80008011606 */
[----:B------:R-:W-:Y:S04]  /*5a40*/  @!UP3 USEL UR6, UR15, UR6, !UP0 ;  /* 0x000000060f06b287 */ /* 0x000fe8000c000000 */
[----:B------:R-:W-:Y:S02]  /*5a50*/  @!UP3 UIADD3 UR4, UPT, UPT, -UR8, UR6, URZ ;  /* 0x000000060804b290 */ /* 0x000fe4000fffe1ff */
[----:B------:R-:W-:Y:S02]  /*5a60*/  @!UP3 UIADD3 UR6, UPT, UPT, UR8, -UR6, URZ ;  /* 0x800000060806b290 */ /* 0x000fe4000fffe0ff */
[----:B------:R-:W-:Y:S02]  /*5a70*/  @!UP3 UIMAD UR16, UR4, UR5, UR16 ;  /* 0x000000050410b2a4 */ /* 0x000fe4000f8e0210 */
[----:B------:R-:W-:Y:S01]  /*5a80*/  @!UP3 UIMAD UR15, UR6, UR10, UR15 ;  /* 0x0000000a060fb2a4 */ /* 0x000fe2000f8e020f */
[----:B------:R-:W-:Y:S11]  /*5a90*/  BRA.U UP4, `(.L_x_100) ;  /* 0x0000000104107547 */ /* 0x000ff6000b800000 */
[----:B------:R-:W-:Y:S04]  /*5aa0*/  MOV R0, UR52 ;  /* 0x0000003400007c02 */ /* 0x000fe80008000f00 */
[----:B------:R-:W-:Y:S04]  /*5ab0*/  SHF.L.U32 R11, R0, 0x1f, RZ ;  /* 0x0000001f000b7819 */ /* 0x000fe800000006ff */
[----:B------:R-:W1:Y:S02]  /*5ac0*/  SYNCS.PHASECHK.TRANS64.TRYWAIT P2, [UR22+0x248], R11 ;  /* 0x0002480bff0075a7 */ /* 0x000e640008041116 */
[----:B-1----:R-:W-:Y:S05]  /*5ad0*/  @!P2 BRA `(.L_x_101) ;  /* 0x0000004400b4a947 */ /* 0x002fea0003800000 */
.L_x_100:
[----:B------:R-:W-:Y:S05]  /*5ae0*/  BRA.U !UP6, `(.L_x_102) ;  /* 0x000000010e387547 */ /* 0x000fea000b800000 */
[----:B------:R-:W-:Y:S01]  /*5af0*/  UPLOP3.LUT UP1, UPT, UPT, UPT, UP5, 0x80, 0x8 ;  /* 0x000000000008789c */ /* 0x000fe20003f2f050 */
[----:B-1----:R-:W-:Y:S01]  /*5b00*/  HFMA2 R0, -RZ, RZ, 0, 5.9604644775390625e-08 ;  /* 0x00000001ff007431 */ /* 0x002fe200000001ff */
[----:B------:R-:W1:Y:S01]  /*5b10*/  LDCU.64 UR8, c[0x0][0x358] ;  /* 0x00006b00ff0877ac */ /* 0x000e620008000a00 */
[----:B------:R-:W-:Y:S03]  /*5b20*/  IMAD.MOV.U32 R94, RZ, RZ, 0x1 ;  /* 0x00000001ff5e7424 */ /* 0x000fe600078e00ff */
[----:B------:R-:W-:Y:S05]  /*5b30*/  PLOP3.LUT P2, PT, PT, PT, UP1, 0x80, 0x8 ;  /* 0x000000000008781c */ /* 0x000fea0003f4f018 */
[----:B------:R-:W3:Y:S01]  /*5b40*/  @UP1 LDCU.64 UR4, c[0x0][0x988] ;  /* 0x00013100ff0417ac */ /* 0x000ee20008000a00 */
[----:B------:R-:W-:Y:S07]  /*5b50*/  @UP1 UIMAD UR6, UR51, UR26, URZ ;  /* 0x0000001a330612a4 */ /* 0x000fee000f8e02ff */
[----:B------:R-:W-:Y:S01]  /*5b60*/  @!P2 PRMT R94, R0, 0x7610, R94 ;  /* 0x00007610005ea816 */ /* 0x000fe2000000005e */
[----:B---3--:R-:W-:Y:S06]  /*5b70*/  @UP1 UIMAD.WIDE UR4, UR6, 0x4, UR4 ;  /* 0x00000004060418a5 */ /* 0x008fec000f8e0204 */
[----:B------:R-:W-:Y:S01]  /*5b80*/  IMAD.U32 R14, RZ, RZ, UR4 ;  /* 0x00000004ff0e7e24 */ /* 0x000fe2000f8e00ff */
[----:B------:R-:W-:Y:S04]  /*5b90*/  MOV R15, UR5 ;  /* 0x00000005000f7c02 */ /* 0x000fe80008000f00 */
[----:B------:R-:W3:Y:S01]  /*5ba0*/  @!UP1 LDCU UR4, c[0x0][0x980] ;  /* 0x00013000ff0497ac */ /* 0x000ee20008000800 */
[----:B-1---5:R4:W5:Y:S02]  /*5bb0*/  @P2 LDG.E R41, desc[UR8][R14.64] ;  /* 0x000000080e292981 */ /* 0x022964000c1e1900 */
[----:B---34-:R-:W-:Y:S07]  /*5bc0*/  @!P2 IMAD.U32 R41, RZ, RZ, UR4 ;  /* 0x00000004ff29ae24 */ /* 0x018fee000f8e00ff */
.L_x_102:
[----:B-----5:R-:W-:Y:S01]  /*5bd0*/  @!P1 FSETP.EQ.AND P3, PT, R41, RZ, PT ;  /* 0x000000ff2900920b */ /* 0x020fe20003f62000 */
[----:B------:R-:W-:Y:S01]  /*5be0*/  @!UPT UIADD3 URZ, UPT, UPT, URZ, URZ, URZ ;  /* 0x000000fffffff290 */ /* 0x000fe2000fffe0ff */
[----:B------:R-:W-:Y:S11]  /*5bf0*/  @!P1 BRA `(.L_x_103) ;  /* 0x0000000000149947 */ /* 0x000ff60003800000 */
[----:B------:R-:W-:Y:S02]  /*5c00*/  LOP3.LUT P1, RZ, R94, 0xff, RZ, 0xc0, !PT ;  /* 0x000000ff5eff7812 */ /* 0x000fe4000782c0ff */
[----:B------:R-:W-:Y:S04]  /*5c10*/  PLOP3.LUT P3, PT, PT, PT, UP1, 0x80, 0x8 ;  /* 0x000000000008781c */ /* 0x000fe80003f6f018 */
[----:B------:R-:W-:Y:S07]  /*5c20*/  PLOP3.LUT P3, PT, P3, PT, PT, 0x8, 0x80 ;  /* 0x000000000080781c */ /* 0x000fee0001f6e170 */
[----:B------:R-:W-:Y:S11]  /*5c30*/  @P1 FSETP.EQ.AND P3, PT, R41, RZ, PT ;  /* 0x000000ff2900120b */ /* 0x000ff60003f62000 */
[----:B------:R-:W-:Y:S02]  /*5c40*/  @!UPT UIADD3 URZ, UPT, UPT, URZ, URZ, URZ ;  /* 0x000000fffffff290 */ /* 0x000fe4000fffe0ff */
.L_x_103:
[----:B------:R-:W-:Y:S01]  /*5c50*/  USHF.L.U32 UR11, UR50, 0x6, URZ ;  /* 0x00000006320b7899 */ /* 0x000fe200080006ff */
[----:B------:R-:W3:Y:S01]  /*5c60*/  SYNCS.PHASECHK.TRANS64.TRYWAIT P1, [UR22+0x230], R9 ;  /* 0x00023009ff0075a7 */ /* 0x000ee20008021116 */
[----:B------:R-:W-:Y:S02]  /*5c70*/  UISETP.NE.AND UP0, UPT, UR32, 0x1, UPT ;  /* 0x000000012000788c */ /* 0x000fe4000bf05270 */
[----:B------:R-:W-:Y:S01]  /*5c80*/  UIMAD.WIDE.U32 UR4, UR11, UR33, URZ ;  /* 0x000000210b0472a5 */ /* 0x000fe2000f8e00ff */
[----:B------:R-:W-:Y:S04]  /*5c90*/  ELECT P2, URZ, PT ;  /* 0x0000000000ff782f */ /* 0x000fe80003840000 */
[----:B------:R-:W-:Y:S02]  /*5ca0*/  PLOP3.LUT P2, PT, P3, P2, PT, 0xf2, 0x2f ;  /* 0x00000000002f781c */ /* 0x000fe40001f45e72 */
[----:B------:R-:W-:Y:S02]  /*5cb0*/  UMOV UR4, UR5 ;  /* 0x0000000500047c82 */ /* 0x000fe40008000000 */
[----:B------:R-:W-:Y:S04]  /*5cc0*/  USHF.R.U32.HI UR4, URZ, UR34, UR4 ;  /* 0x00000022ff047299 */ /* 0x000fe80008011604 */
[----:B------:R-:W-:Y:S02]  /*5cd0*/  USEL UR12, UR11, UR4, !UP0 ;  /* 0x000000040b0c7287 */ /* 0x000fe4000c000000 */
[----:B------:R-:W-:Y:S02]  /*5ce0*/  UISETP.NE.AND UP0, UPT, UR35, 0x1, UPT ;  /* 0x000000012300788c */ /* 0x000fe4000bf05270 */
[----:B------:R-:W-:Y:S02]  /*5cf0*/  UIMAD.WIDE.U32 UR4, UR12, UR40, URZ ;  /* 0x000000280c0472a5 */ /* 0x000fe4000f8e00ff */
[----:B------:R-:W-:Y:S01]  /*5d00*/  UIADD3 UR6, UPT, UPT, -UR12, URZ, URZ ;  /* 0x000000ff0c067290 */ /* 0x000fe2000fffe1ff */
[----:B-1----:R-:W-:Y:S03]  /*5d10*/  @!P2 IMAD.MOV.U32 R0, RZ, 0x20, RZ ;  /* 0x00000020ff00a824 */ /* 0x002fe600078e00ff */
[----:B------:R-:W-:Y:S01]  /*5d20*/  UIMAD UR11, UR32, UR6, UR11 ;  /* 0x00000006200b72a4 */ /* 0x000fe2000f8e020b */
[----:B------:R-:W-:Y:S01]  /*5d30*/  @!P2 IMAD.MOV.U32 R0, RZ, 0x400, R0 ;  /* 0x00000400ff00a824 */ /* 0x000fe200078e0000 */
[----:B------:R-:W-:Y:S02]  /*5d40*/  UMOV UR4, UR5 ;  /* 0x0000000500047c82 */ /* 0x000fe40008000000 */
[----:B------:R-:W-:Y:S04]  /*5d50*/  USHF.R.U32.HI UR4, URZ, UR41, UR4 ;  /* 0x00000029ff047299 */ /* 0x000fe80008011604 */
[----:B------:R-:W-:Y:S02]  /*5d60*/  USEL UR13, UR12, UR4, !UP0 ;  /* 0x000000040c0d7287 */ /* 0x000fe4000c000000 */
[----:B------:R-:W-:Y:S02]  /*5d70*/  UISETP.NE.AND UP0, UPT, UR42, 0x1, UPT ;  /* 0x000000012a00788c */ /* 0x000fe4000bf05270 */
[----:B------:R-:W-:Y:S07]  /*5d80*/  UIMAD.WIDE.U32 UR4, UR13, UR43, URZ ;  /* 0x0000002b0d0472a5 */ /* 0x000fee000f8e00ff */
[----:B------:R-:W-:Y:S02]  /*5d90*/  UMOV UR4, UR5 ;  /* 0x0000000500047c82 */ /* 0x000fe40008000000 */
[----:B------:R-:W-:Y:S04]  /*5da0*/  USHF.R.U32.HI UR4, URZ, UR54, UR4 ;  /* 0x00000036ff047299 */ /* 0x000fe80008011604 */
[----:B------:R-:W-:Y:S02]  /*5db0*/  USEL UR14, UR13, UR4, !UP0 ;  /* 0x000000040d0e7287 */ /* 0x000fe4000c000000 */
[----:B------:R-:W-:Y:S02]  /*5dc0*/  UIADD3 UR4, UPT, UPT, -UR13, URZ, URZ ;  /* 0x000000ff0d047290 */ /* 0x000fe4000fffe1ff */
[----:B------:R-:W-:Y:S02]  /*5dd0*/  UIADD3 UR5, UPT, UPT, -UR14, URZ, URZ ;  /* 0x000000ff0e057290 */ /* 0x000fe4000fffe1ff */
[----:B------:R-:W-:Y:S02]  /*5de0*/  UIMAD UR12, UR35, UR4, UR12 ;  /* 0x00000004230c72a4 */ /* 0x000fe4000f8e020c */
[----:B------:R-:W-:Y:S01]  /*5df0*/  UIMAD UR13, UR42, UR5, UR13 ;  /* 0x000000052a0d72a4 */ /* 0x000fe2000f8e020d */
[----:B---3--:R-:W-:Y:S11]  /*5e00*/  @!P1 BRA `(.L_x_104) ;  /* 0x0000004400009947 */ /* 0x008ff60003800000 */
.L_x_223:
[----:B------:R-:W-:Y:S01]  /*5e10*/  @!P2 R2UR UR4, R0 ;  /* 0x000000000004a2ca */ /* 0x000fe200000e0000 */
[----:B------:R-:W-:Y:S01]  /*5e20*/  VOTEU.ALL UP0, P2 ;  /* 0x0000000000ff7886 */ /* 0x000fe20001000000 */
[----:B-1----:R-:W-:Y:S02]  /*5e30*/  @!P2 IADD3 R2, P1, PT, R12, 0x680, RZ ;  /* 0x000006800c02a810 */ /* 0x002fe40007f3e0ff */
[----:B------:R-:W-:Y:S02]  /*5e40*/  @P0 SHF.R.U32.HI R4, RZ, 0x10, R5 ;  /* 0x00000010ff040819 */ /* 0x000fe40000011605 */
[----:B------:R-:W-:Y:S01]  /*5e50*/  @!P2 R2UR UR5, R2 ;  /* 0x000000000205a2ca */ /* 0x000fe200000e0000 */
[----:B------:R-:W-:Y:S01]  /*5e60*/  @!P2 IMAD.X R0, RZ, RZ, R13, P1 ;  /* 0x000000ffff00a224 */ /* 0x000fe200008e060d */
[----:B------:R-:W-:Y:S01]  /*5e70*/  @!UP0 UIADD3 UR8, UPT, UPT, UR22, 0x400, URZ ;  /* 0x0000040016088890 */ /* 0x000fe2000fffe0ff */
[----:B------:R-:W-:Y:S04]  /*5e80*/  @P0 R2UR UR51, R4 ;  /* 0x00000000043302ca */ /* 0x000fe800000e0000 */
[----:B------:R-:W-:Y:S01]  /*5e90*/  @!UP0 UPRMT UR6, UR4, 0x5410, URZ ;  /* 0x0000541004068896 */ /* 0x000fe200080000ff */
[----:B------:R-:W-:Y:S01]  /*5ea0*/  @!P2 R2UR UR4, R0 ;  /* 0x000000000004a2ca */ /* 0x000fe200000e0000 */
[----:B------:R-:W-:Y:S01]  /*5eb0*/  VOTEU.ALL UP0, P2 ;  /* 0x0000000000ff7886 */ /* 0x000fe20001000000 */
[----:B------:R-:W-:Y:S03]  /*5ec0*/  @!P2 IMAD.MOV.U32 R0, RZ, RZ, 0x1000 ;  /* 0x00001000ff00a424 */ /* 0x000fe600078e00ff */
[----:B------:R-:W-:Y:S01]  /*5ed0*/  IMAD.U32 R14, RZ, RZ, UR5 ;  /* 0x00000005ff0e7e24 */ /* 0x000fe2000f8e00ff */
[----:B------:R-:W-:Y:S01]  /*5ee0*/  @!UP0 UMOV UR9, UR25 ;  /* 0x0000001900098c82 */ /* 0x000fe20008000000 */
[----:B------:R-:W-:Y:S06]  /*5ef0*/  @!UP0 UMOV UR10, UR7 ;  /* 0x00000007000a8c82 */ /* 0x000fec0008000000 */
[----:B------:R-:W-:Y:S01]  /*5f00*/  IMAD.U32 R15, RZ, RZ, UR4 ;  /* 0x00000004ff0f7e24 */ /* 0x000fe2000f8e00ff */
[----:B------:R-:W-:Y:S04]  /*5f10*/  @!P2 R2UR UR4, R14 ;  /* 0x000000000e04a2ca */ /* 0x000fe800000e0000 */
[----:B------:R-:W-:Y:S11]  /*5f20*/  @!P2 R2UR UR5, R15 ;  /* 0x000000000f05a2ca */ /* 0x000ff600000e0000 */
[----:B------:R-:W-:Y:S02]  /*5f30*/  @!UPT UIADD3 URZ, UPT, UPT, URZ, URZ, URZ ;  /* 0x000000fffffff290 */ /* 0x000fe4000fffe0ff */
[----:B------:R1:W-:Y:S01]  /*5f40*/  @!UP0 UTMALDG.5D.IM2COL [UR8], [UR4], UR6 ;  /* 0x00000008040083b4 */ /* 0x0003e20008060006 */
[----:B------:R1:W-:Y:S01]  /*5f50*/  @!P2 SYNCS.ARRIVE.TRANS64.RED.A0TR RZ, [UR22+0x220], R0 ;  /* 0x00022000ffffa9a7 */ /* 0x0003e20008300416 */
[----:B------:R-:W-:Y:S01]  /*5f60*/  SYNCS.ARRIVE.TRANS64.RED.A1T0 RZ, [UR47], RZ ;  /* 0x000000ffffff79a7 */ /* 0x000fe2000810042f */
[----:B------:R-:W3:Y:S02]  /*5f70*/  SYNCS.PHASECHK.TRANS64.TRYWAIT P1, [UR22+0x238], R9 ;  /* 0x00023809ff0075a7 */ /* 0x000ee40008021116 */
[----:B-1-3--:R-:W-:Y:S05]  /*5f80*/  @!P1 BRA `(.L_x_105) ;  /* 0x0000004000b89947 */ /* 0x00afea0003800000 */
.L_x_225:
[----:B-1----:R-:W-:Y:S01]  /*5f90*/  @!P2 IMAD.MOV.U32 R0, RZ, 0x20, RZ ;  /* 0x00000020ff00a824 */ /* 0x002fe200078e00ff */
[----:B------:R-:W-:Y:S01]  /*5fa0*/  @!P2 IADD3 R2, P0, PT, R12, 0x680, RZ ;  /* 0x000006800c02a810 */ /* 0x000fe20007f1e0ff */
[----:B------:R-:W-:Y:S01]  /*5fb0*/  VOTEU.ALL UP0, P2 ;  /* 0x0000000000ff7886 */ /* 0x000fe20001000000 */
[----:B------:R-:W-:Y:S01]  /*5fc0*/  LOP3.LUT R10, R10, 0x1, RZ, 0x3c, !PT ;  /* 0x000000010a0a7812 */ /* 0x000fe200078e3cff */
[----:B------:R-:W-:Y:S01]  /*5fd0*/  @!P2 IMAD.MOV.U32 R0, RZ, 0x400, R0 ;  /* 0x00000400ff00a824 */ /* 0x000fe200078e0000 */
[----:B------:R-:W-:Y:S01]  /*5fe0*/  @!P2 R2UR UR5, R2 ;  /* 0x000000000205a2ca */ /* 0x000fe200000e0000 */
[----:B------:R-:W-:Y:S01]  /*5ff0*/  UIADD3 UR24, UPT, UPT, UR15, UR44, URZ ;  /* 0x0000002c0f187290 */ /* 0x000fe2000fffe0ff */
[----:B------:R-:W-:Y:S01]  /*6000*/  LOP3.LUT R8, R8, 0x1, RZ, 0x3c, !PT ;  /* 0x0000000108087812 */ /* 0x000fe200078e3cff */
[----:B------:R-:W-:Y:S01]  /*6010*/  @!UP0 UIADD3 UR8, UPT, UPT, UR22, 0x1400, URZ ;  /* 0x0000140016088890 */ /* 0x000fe2000fffe0ff */
[----:B------:R-:W-:Y:S01]  /*6020*/  @!P2 R2UR UR4, R0 ;  /* 0x000000000004a2ca */ /* 0x000fe200000e0000 */
[----:B------:R-:W-:Y:S01]  /*6030*/  @!P2 IMAD.X R0, RZ, RZ, R13, P0 ;  /* 0x000000ffff00a224 */ /* 0x000fe200000e060d */
[----:B------:R-:W-:Y:S02]  /*6040*/  @!UP0 UIADD3 UR10, UPT, UPT, UR7, 0x40, URZ ;  /* 0x00000040070a8890 */ /* 0x000fe4000fffe0ff */
[----:B------:R-:W-:Y:S02]  /*6050*/  @!UP0 UIADD3 UR9, UPT, UPT, UR22, 0x228, URZ ;  /* 0x0000022816098890 */ /* 0x000fe4000fffe0ff */
[----:B------:R-:W-:Y:S02]  /*6060*/  UIADD3 UR50, UPT, UPT, UR16, UR38, URZ ;  /* 0x0000002610327290 */ /* 0x000fe4000fffe0ff */
[----:B------:R-:W-:Y:S01]  /*6070*/  UPLOP3.LUT UP4, UPT, UPT, UPT, UPT, 0x80, 0x8 ;  /* 0x000000000008789c */ /* 0x000fe20003f8f070 */
[----:B------:R-:W-:Y:S04]  /*6080*/  IMAD.U32 R4, RZ, RZ, UR5 ;  /* 0x00000005ff047e24 */ /* 0x000fe8000f8e00ff */
[----:B------:R-:W-:Y:S01]  /*6090*/  @!UP0 UPRMT UR6, UR4, 0x5410, URZ ;  /* 0x0000541004068896 */ /* 0x000fe200080000ff */
[----:B------:R-:W-:Y:S01]  /*60a0*/  @!P2 R2UR UR4, R0 ;  /* 0x000000000004a2ca */ /* 0x000fe200000e0000 */
[----:B------:R-:W-:Y:S11]  /*60b0*/  VOTEU.ALL UP0, P2 ;  /* 0x0000000000ff7886 */ /* 0x000ff60001000000 */
[----:B------:R-:W-:Y:S01]  /*60c0*/  @!UPT UIADD3 URZ, UPT, UPT, URZ, URZ, URZ ;  /* 0x000000fffffff290 */ /* 0x000fe2000fffe0ff */
[----:B------:R-:W-:Y:S01]  /*60d0*/  IMAD.U32 R5, RZ, RZ, UR4 ;  /* 0x00000004ff057e24 */ /* 0x000fe2000f8e00ff */
[----:B------:R-:W-:Y:S04]  /*60e0*/  @!P2 R2UR UR4, R4 ;  /* 0x000000000404a2ca */ /* 0x000fe800000e0000 */
[----:B------:R-:W-:Y:S11]  /*60f0*/  @!P2 R2UR UR5, R5 ;  /* 0x000000000505a2ca */ /* 0x000ff600000e0000 */
[----:B------:R-:W-:Y:S02]  /*6100*/  @!UPT UIADD3 URZ, UPT, UPT, URZ, URZ, URZ ;  /* 0x000000fffffff290 */ /* 0x000fe4000fffe0ff */
[----:B------:R1:W-:Y:S01]  /*6110*/  @!UP0 UTMALDG.5D.IM2COL [UR8], [UR4], UR6 ;  /* 0x00000008040083b4 */ /* 0x0003e20008060006 */
[----:B------:R1:W-:Y:S01]  /*6120*/  @!P2 SYNCS.ARRIVE.TRANS64.RED.A0TR RZ, [UR22+0x228], R3 ;  /* 0x00022803ffffa9a7 */ /* 0x0003e20008300416 */
[----:B------:R-:W-:Y:S01]  /*6130*/  SYNCS.ARRIVE.TRANS64.RED.A1T0 RZ, [UR46], RZ ;  /* 0x000000ffffff79a7 */ /* 0x000fe2000810042e */
[----:B------:R-:W-:Y:S05]  /*6140*/  BRA.U UP2, `(.L_x_106) ;  /* 0xfffffff102dc7547 */ /* 0x000fea000b83ffff */
[----:B-1----:R-:W-:-:S04]  /*6150*/  SHF.L.U32 R3, R10, 0x1f, RZ ;  /* 0x0000001f0a037819 */ /* 0x002fc800000006ff */
[----:B------:R-:W1:Y:S02]  /*6160*/  SYNCS.PHASECHK.TRANS64.TRYWAIT P0, [UR22+0x230], R3 ;  /* 0x00023003ff0075a7 */ /* 0x000e640008001116 */
[----:B-1----:R-:W-:Y:S05]  /*6170*/  @!P0 BRA `(.L_x_107) ;  /* 0x0000004000548947 */ /* 0x002fea0003800000 */
.L_x_227:
[----:B-1----:R-:W-:-:S07]  /*6180*/  MOV R0, UR22 ;  /* 0x0000001600007c02 */ /* 0x002fce0008000f00 */
.L_x_108:
[----:B-1----:R-:W-:-:S04]  /*6190*/  SHF.L.U32 R3, R10, 0x1f, RZ ;  /* 0x0000001f0a037819 */ /* 0x002fc800000006ff */
[----:B------:R1:W3:Y:S03]  /*61a0*/  SYNCS.PHASECHK.TRANS64.TRYWAIT P0, [R0+URZ+0x238], R3 ;  /* 0x00023803000075a7 */ /* 0x0002e600080011ff */
[----:B---3--:R-:W-:Y:S05]  /*61b0*/  @!P0 NANOSLEEP.SYNCS 0x989680 ;  /* 0x009896800000895d */ /* 0x008fea0003900000 */
[----:B------:R-:W3:Y:S02]  /*61c0*/  @!P0 SYNCS.PHASECHK.TRANS64 P0, [R0+URZ+0x238], R3 ;  /* 0x00023803000085a7 */ /* 0x000ee400080010ff */
[----:B--23--:R-:W-:Y:S05]  /*61d0*/  @P0 EXIT ;  /* 0x000000000000094d */ /* 0x00cfea0003800000 */
[----:B------:R-:W-:Y:S05]  /*61e0*/  BRA `(.L_x_108) ;  /* 0xfffffffc00e87947 */ /* 0x000fea000383ffff */
.L_x_97:
[----:B------:R-:W-:-:S06]  /*61f0*/  UISETP.GE.AND UP0, UPT, UR18, 0x4, UPT ;  /* 0x000000041200788c */ /* 0x000fcc000bf06270 */
[----:B------:R-:W-:-:S13]  /*6200*/  PLOP3.LUT P0, PT, PT, PT, UP0, 0x80, 0x8 ;  /* 0x000000000008781c */ /* 0x000fda0003f0f008 */
[----:B------:R-:W-:Y:S05]  /*6210*/  @!P0 EXIT ;  /* 0x000000000000894d */ /* 0x000fea0003800000 */
[----:B------:R-:W1:Y:S08]  /*6220*/  S2UR UR4, SR_CgaCtaId ;  /* 0x00000000000479c3 */ /* 0x000e700000008800 */
[----:B------:R-:W-:Y:S01]  /*6230*/  BAR.SYNC.DEFER_BLOCKING 0x6, 0xa0 ;  /* 0x0182800000007b1d */ /* 0x000fe20000010000 */
[C---:B------:R-:W-:Y:S01]  /*6240*/  IMAD.SHL.U32 R6, R92.reuse, 0x40, RZ ;  /* 0x000000405c067824 */ /* 0x040fe200078e00ff */
[C---:B------:R-:W-:Y:S01]  /*6250*/  LOP3.LUT R93, R92.reuse, 0x60, RZ, 0xc0, !PT ;  /* 0x000000605c5d7812 */ /* 0x040fe200078ec0ff */
[----:B------:R-:W-:-:S02]  /*6260*/  IMAD.SHL.U32 R91, R92, 0x20, RZ ;  /* 0x000000205c5b7824 */ /* 0x000fc400078e00ff */
[----:B------:R-:W-:Y:S02]  /*6270*/  HFMA2 R90, -RZ, RZ, 0, 0 ;  /* 0x00000000ff5a7431 */ /* 0x000fe400000001ff */
[----:B------:R-:W-:Y:S01]  /*6280*/  IMAD.SHL.U32 R5, R92, 0x2, RZ ;  /* 0x000000025c057824 */ /* 0x000fe200078e00ff */
[----:B------:R-:W-:Y:S01]  /*6290*/  UMOV UR49, 0x400 ;  /* 0x0000040000317882 */ /* 0x000fe20000000000 */
[----:B------:R-:W2:Y:S01]  /*62a0*/  LDC.64 R84, c[0x0][0x9b0] ;  /* 0x00026c00ff547b82 */ /* 0x000ea20000000a00 */
[----:B------:R-:W-:Y:S01]  /*62b0*/  LOP3.LUT R4, R6, 0x180, RZ, 0xc0, !PT ;  /* 0x0000018006047812 */ /* 0x000fe200078ec0ff */
[----:B------:R-:W-:Y:S01]  /*62c0*/  IMAD.U32 R37, R92, 0x10000, RZ ;  /* 0x000100005c257824 */ /* 0x000fe200078e00ff */
[----:B------:R-:W-:Y:S01]  /*62d0*/  LOP3.LUT R91, R91, 0xc00, RZ, 0xc0, !PT ;  /* 0x00000c005b5b7812 */ /* 0x000fe200078ec0ff */
[----:B------:R-:W-:Y:S01]  /*62e0*/  IMAD.MOV.U32 R36, RZ, RZ, RZ ;  /* 0x000000ffff247224 */ /* 0x000fe200078e00ff */
[----:B------:R-:W-:Y:S01]  /*62f0*/  LOP3.LUT R5, R4, 0x20, R5, 0xf8, !PT ;  /* 0x0000002004057812 */ /* 0x000fe200078ef805 */
[C---:B------:R-:W-:Y:S01]  /*6300*/  IMAD.SHL.U32 R4, R92.reuse, 0x8, RZ ;  /* 0x000000085c047824 */ /* 0x040fe200078e00ff */
[----:B------:R-:W-:Y:S01]  /*6310*/  LOP3.LUT R91, R91, 0x40, R6, 0xf8, !PT ;  /* 0x000000405b5b7812 */ /* 0x000fe200078ef806 */
[----:B------:R-:W3:Y:S01]  /*6320*/  LDC.64 R74, c[0x0][0x9a8] ;  /* 0x00026a00ff4a7b82 */ /* 0x000ee20000000a00 */
[----:B------:R-:W-:-:S02]  /*6330*/  LOP3.LUT R92, R92, 0x2, RZ, 0xc0, !PT ;  /* 0x000000025c5c7812 */ /* 0x000fc400078ec0ff */
[----:B------:R-:W-:Y:S02]  /*6340*/  CS2R R88, SRZ ;  /* 0x0000000000587805 */ /* 0x000fe4000001ff00 */
[----:B------:R-:W-:Y:S01]  /*6350*/  LOP3.LUT R4, R5, 0x30, R4, 0x78, !PT ;  /* 0x0000003005047812 */ /* 0x000fe200078e7804 */
[----:B------:R-:W-:Y:S01]  /*6360*/  IMAD.MOV.U32 R87, RZ, RZ, RZ ;  /* 0x000000ffff577224 */ /* 0x000fe200078e00ff */
[----:B------:R-:W-:Y:S01]  /*6370*/  LOP3.LUT R91, R91, 0x200, R6, 0xf8, !PT ;  /* 0x000002005b5b7812 */ /* 0x000fe200078ef806 */
[----:B------:R-:W4:Y:S01]  /*6380*/  LDCU UR60, c[0x0][0x370] ;  /* 0x00006e00ff3c77ac */ /* 0x000f220008000800 */
[----:B------:R-:W-:Y:S02]  /*6390*/  LOP3.LUT R37, R37, 0x600000, RZ, 0xc0, !PT ;  /* 0x0060000025257812 */ /* 0x000fe400078ec0ff */
[----:B------:R-:W-:Y:S01]  /*63a0*/  LOP3.LUT R91, R91, R4, RZ, 0xfc, !PT ;  /* 0x000000045b5b7212 */ /* 0x000fe200078efcff */
[----:B-1----:R-:W-:Y:S01]  /*63b0*/  ULEA UR49, UR4, UR49, 0x18 ;  /* 0x0000003104317291 */ /* 0x002fe2000f8ec0ff */
[----:B------:R-:W-:Y:S01]  /*63c0*/  IADD3 R106, PT, PT, -R92, RZ, RZ ;  /* 0x000000ff5c6a7210 */ /* 0x000fe20007ffe1ff */
[----:B------:R-:W1:Y:S01]  /*63d0*/  LDCU.128 UR4, c[0x0][0xb80] ;  /* 0x00017000ff0477ac */ /* 0x000e620008000c00 */
[----:B------:R-:W2:Y:S06]  /*63e0*/  LDCU UR48, c[0x0][0xc0c] ;  /* 0x00018180ff3077ac */ /* 0x000eac0008000800 */
[----:B------:R-:W4:Y:S01]  /*63f0*/  LDS R2, [UR49+0x2a0] ;  /* 0x0002a031ff027984 */ /* 0x000f220008000800 */
[----:B------:R-:W2:Y:S01]  /*6400*/  LDCU UR38, c[0x0][0xc30] ;  /* 0x00018600ff2677ac */ /* 0x000ea20008000800 */
[----:B------:R-:W2:Y:S01]  /*6410*/  LDCU.64 UR54, c[0x0][0x988] ;  /* 0x00013100ff3677ac */ /* 0x000ea20008000a00 */
[----:B------:R-:W2:Y:S01]  /*6420*/  LDCU.64 UR46, c[0x0][0xc28] ;  /* 0x00018500ff2e77ac */ /* 0x000ea20008000a00 */
[----:B-1----:R-:W-:Y:S01]  /*6430*/  IMAD.U32 R104, RZ, RZ, UR4 ;  /* 0x00000004ff687e24 */ /* 0x002fe2000f8e00ff */
[----:B------:R-:W-:Y:S01]  /*6440*/  MOV R101, UR7 ;  /* 0x0000000700657c02 */ /* 0x000fe20008000f00 */
[----:B------:R-:W-:Y:S01]  /*6450*/  IMAD.U32 R103, RZ, RZ, UR5 ;  /* 0x00000005ff677e24 */ /* 0x000fe2000f8e00ff */
[----:B------:R-:W1:Y:S01]  /*6460*/  LDCU.64 UR62, c[0x0][0x990] ;  /* 0x00013200ff3e77ac */ /* 0x000e620008000a00 */
[----:B------:R-:W-:Y:S01]  /*6470*/  IMAD.U32 R102, RZ, RZ, UR6 ;  /* 0x00000006ff667e24 */ /* 0x000fe2000f8e00ff */
[----:B------:R-:W2:Y:S01]  /*6480*/  LDCU.128 UR4, c[0x0][0xb90] ;  /* 0x00017200ff0477ac */ /* 0x000ea20008000c00 */
[----:B------:R-:W1:Y:S01]  /*6490*/  LDCU.128 UR56, c[0x0][0xc10] ;  /* 0x00018200ff3877ac */ /* 0x000e620008000c00 */
[----:B------:R-:W1:Y:S01]  /*64a0*/  LDCU UR53, c[0x0][0x374] ;  /* 0x00006e80ff3577ac */ /* 0x000e620008000800 */
[----:B--2---:R-:W-:Y:S01]  /*64b0*/  IMAD.U32 R100, RZ, RZ, UR4 ;  /* 0x00000004ff647e24 */ /* 0x004fe2000f8e00ff */
[----:B------:R-:W-:Y:S01]  /*64c0*/  UIADD3 UR4, UPT, UPT, UR49, 0x2400, URZ ;  /* 0x0000240031047890 */ /* 0x000fe2000fffe0ff */
[----:B------:R-:W-:Y:S01]  /*64d0*/  IMAD.U32 R99, RZ, RZ, UR5 ;  /* 0x00000005ff637e24 */ /* 0x000fe2000f8e00ff */
[----:B------:R-:W-:Y:S01]  /*64e0*/  UIADD3 UR5, UPT, UPT, UR49, 0x400, URZ ;  /* 0x0000040031057890 */ /* 0x000fe2000fffe0ff */
[C---:B----4-:R-:W-:Y:S01]  /*64f0*/  IADD3 R3, PT, PT, R2.reuse, 0x80, RZ ;  /* 0x0000008002037810 */ /* 0x050fe20007ffe0ff */
[----:B------:R-:W-:Y:S01]  /*6500*/  IMAD.U32 R97, RZ, RZ, UR7 ;  /* 0x00000007ff617e24 */ /* 0x000fe2000f8e00ff */
[----:B------:R-:W-:Y:S01]  /*6510*/  LOP3.LUT R2, R2, 0xffff, RZ, 0xc0, !PT ;  /* 0x0000ffff02027812 */ /* 0x000fe200078ec0ff */
[----:B------:R-:W-:Y:S01]  /*6520*/  IMAD.U32 R107, RZ, RZ, UR4 ;  /* 0x00000004ff6b7e24 */ /* 0x000fe2000f8e00ff */
[----:B------:R-:W-:Y:S01]  /*6530*/  LOP3.LUT R3, R3, 0xffff, RZ, 0xc0, !PT ;  /* 0x0000ffff03037812 */ /* 0x000fe200078ec0ff */
[----:B------:R-:W-:Y:S01]  /*6540*/  IMAD.U32 R96, RZ, RZ, UR5 ;  /* 0x00000005ff607e24 */ /* 0x000fe2000f8e00ff */
[----:B------:R-:W-:-:S03]  /*6550*/  MOV R98, UR6 ;  /* 0x0000000600627c02 */ /* 0x000fc60008000f00 */
[----:B-1-3--:R2:W-:Y:S04]  /*6560*/  STL.64 [R1], R2 ;  /* 0x0000000201007387 */ /* 0x00a5e80000100a00 */
.L_x_135:
[----:B--2---:R-:W-:Y:S04]  /*6570*/  SHF.L.U32 R3, R89, 0x1f, RZ ;  /* 0x0000001f59037819 */ /* 0x004fe800000006ff */
[----:B-1----:R-:W1:Y:S02]  /*6580*/  SYNCS.PHASECHK.TRANS64.TRYWAIT P0, [UR49+0x250], R3 ;  /* 0x00025003ff0075a7 */ /* 0x002e640008001131 */
[----:B-1----:R-:W-:Y:S05]  /*6590*/  @!P0 BRA `(.L_x_109) ;  /* 0x0000003c00648947 */ /* 0x002fea0003800000 */
.L_x_229:
[----:B------:R-:W2:Y:S01]  /*65a0*/  LDS.128 R4, [UR49+0x290] ;  /* 0x00029031ff047984 */ /* 0x000ea20008000c00 */
[----:B------:R-:W-:Y:S01]  /*65b0*/  UIADD3 UR4, UPT, UPT, UR49, 0x258, URZ ;  /* 0x0000025831047890 */ /* 0x000fe2000fffe0ff */
[----:B------:R-:W-:Y:S01]  /*65c0*/  IMAD R2, R36, 0x4, R1 ;  /* 0x0000000424027824 */ /* 0x000fe200078e0201 */
[----:B------:R-:W-:Y:S01]  /*65d0*/  UISETP.GE.AND UP0, UPT, UR39, 0x1, UPT ;  /* 0x000000012700788c */ /* 0x000fe2000bf06270 */
[----:B------:R-:W-:Y:S01]  /*65e0*/  @!PT LDS RZ, [RZ] ;  /* 0x00000000fffff984 */ /* 0x000fe20000000800 */
[----:B------:R-:W-:Y:S01]  /*65f0*/  @!PT LDS RZ, [RZ] ;  /* 0x00000000fffff984 */ /* 0x000fe20000000800 */
[----:B------:R-:W-:Y:S01]  /*6600*/  @!PT LDS RZ, [RZ] ;  /* 0x00000000fffff984 */ /* 0x000fe20000000800 */
[----:B------:R-:W-:Y:S01]  /*6610*/  @!PT LDS RZ, [RZ] ;  /* 0x00000000fffff984 */ /* 0x000fe20000000800 */
[----:B------:R3:W-:Y:S06]  /*6620*/  MEMBAR.ALL.CTA ;  /* 0x0000000000007992 */ /* 0x0007ec0000008000 */
[----:B---3--:R-:W3:Y:S01]  /*6630*/  FENCE.VIEW.ASYNC.S ;  /* 0x00000000000073c6 */ /* 0x008ee20000000000 */
[----:B------:R-:W-:Y:S09]  /*6640*/  UPRMT UR4, URZ, 0x654, UR4 ;  /* 0x00000654ff047896 */ /* 0x000ff20008000004 */
[----:B---3--:R-:W-:Y:S01]  /*6650*/  SYNCS.ARRIVE.TRANS64.RED.A1T0 RZ, [UR4], RZ ;  /* 0x000000ffffff79a7 */ /* 0x008fe20008100404 */
[----:B------:R-:W5:Y:S01]  /*6660*/  LDL R2, [R2] ;  /* 0x0000000002027983 */ /* 0x000f620000100800 */
[----:B--2---:R-:W-:Y:S11]  /*6670*/  LOP3.LUT P0, RZ, R6, 0x1, RZ, 0xc0, !PT ;  /* 0x0000000106ff7812 */ /* 0x004ff6000780c0ff */
[----:B------:R-:W-:Y:S02]  /*6680*/  @!UPT UIADD3 URZ, UPT, UPT, URZ, URZ, URZ ;  /* 0x000000fffffff290 */ /* 0x000fe4000fffe0ff */
[----:B------:R-:W-:Y:S01]  /*6690*/  VOTEU.ANY UP1, P0 ;  /* 0x0000000000ff7886 */ /* 0x000fe20000020100 */
[----:B------:R-:W-:Y:S01]  /*66a0*/  PLOP3.LUT P0, PT, PT, PT, UP1, 0x80, 0x8 ;  /* 0x000000000008781c */ /* 0x000fe20003f0f018 */
[----:B------:R-:W-:Y:S11]  /*66b0*/  UP2UR UR52, UPR, URZ, 0x2 ;  /* 0x00000002ff347883 */ /* 0x000ff60008000000 */
[----:B------:R-:W-:Y:S01]  /*66c0*/  @!UPT UIADD3 URZ, UPT, UPT, URZ, URZ, URZ ;  /* 0x000000fffffff290 */ /* 0x000fe2000fffe0ff */
[----:B-1----:R-:W-:Y:S02]  /*66d0*/  @P0 MOV R3, R4 ;  /* 0x0000000400030202 */ /* 0x002fe40000000f00 */
[----:B------:R-:W-:Y:S02]  /*66e0*/  @P0 LOP3.LUT R0, R5, 0xffff, RZ, 0xc0, !PT ;  /* 0x0000ffff05000812 */ /* 0x000fe400078ec0ff */
[----:B------:R-:W-:Y:S02]  /*66f0*/  @P0 R2UR UR5, R3 ;  /* 0x00000000030502ca */ /* 0x000fe400000e0000 */
[----:B------:R-:W-:Y:S11]  /*6700*/  @P0 R2UR UR4, R0 ;  /* 0x00000000000402ca */ /* 0x000ff600000e0000 */
[----:B------:R-:W-:Y:S02]  /*6710*/  @UP1 UMOV UR37, UR5 ;  /* 0x0000000500251c82 */ /* 0x000fe40008000000 */
[----:B------:R-:W-:Y:S01]  /*6720*/  @UP1 UMOV UR36, UR4 ;  /* 0x0000000400241c82 */ /* 0x000fe20008000000 */
[----:B------:R-:W-:Y:S05]  /*6730*/  BRA.U !UP0, `(.L_x_110) ;  /* 0x0000000108cc7547 */ /* 0x000fea000b800000 */
[----:B------:R-:W1:Y:S01]  /*6740*/  LDCU UR9, c[0x0][0xc20] ;  /* 0x00018400ff0977ac */ /* 0x000e620008000800 */
[----:B------:R-:W-:Y:S02]  /*6750*/  UIMAD.WIDE.U32 UR4, UR53, UR59, URZ ;  /* 0x0000003b350472a5 */ /* 0x000fe4000f8e00ff */
[----:B------:R-:W-:Y:S02]  /*6760*/  UIMAD.WIDE.U32 UR6, UR60, UR56, URZ ;  /* 0x000000383c0672a5 */ /* 0x000fe4000f8e00ff */
[----:B------:R-:W-:Y:S02]  /*6770*/  UIMAD.WIDE.U32 UR10, UR36, UR59, URZ ;  /* 0x0000003b240a72a5 */ /* 0x000fe4000f8e00ff */
[----:B------:R-:W-:Y:S02]  /*6780*/  UISETP.NE.AND UP0, UPT, UR58, 0x1, UPT ;  /* 0x000000013a00788c */ /* 0x000fe4000bf05270 */
[----:B------:R-:W-:Y:S02]  /*6790*/  UISETP.NE.AND UP1, UPT, UR48, 0x1, UPT ;  /* 0x000000013000788c */ /* 0x000fe4000bf25270 */
[----:B------:R-:W-:Y:S02]  /*67a0*/  UISETP.NE.AND UP2, UPT, UR39, 0x1, UPT ;  /* 0x000000012700788c */ /* 0x000fe4000bf45270 */
[----:B------:R-:W-:Y:S01]  /*67b0*/  UIMAD.WIDE.U32 UR12, UR37, UR56, URZ ;  /* 0x00000038250c72a5 */ /* 0x000fe2000f8e00ff */
[----:B------:R-:W-:Y:S01]  /*67c0*/  UMOV UR4, UR5 ;  /* 0x0000000500047c82 */ /* 0x000fe20008000000 */
[----:B------:R-:W-:Y:S01]  /*67d0*/  UMOV UR6, UR11 ;  /* 0x0000000b00067c82 */ /* 0x000fe20008000000 */
[----:B-1----:R-:W-:Y:S03]  /*67e0*/  USHF.R.U32.HI UR8, URZ, UR9, UR4 ;  /* 0x00000009ff087299 */ /* 0x002fe60008011604 */
[----:B------:R-:W-:Y:S02]  /*67f0*/  UMOV UR4, UR7 ;  /* 0x0000000700047c82 */ /* 0x000fe40008000000 */
[----:B------:R-:W-:Y:S02]  /*6800*/  USHF.R.U32.HI UR5, URZ, UR57, UR4 ;  /* 0x00000039ff057299 */ /* 0x000fe40008011604 */
[----:B------:R-:W-:Y:S02]  /*6810*/  USEL UR4, UR53, UR8, !UP0 ;  /* 0x0000000835047287 */ /* 0x000fe4000c000000 */
[----:B------:R-:W-:Y:S02]  /*6820*/  USHF.R.U32.HI UR8, URZ, UR9, UR6 ;  /* 0x00000009ff087299 */ /* 0x000fe40008011606 */
[----:B------:R-:W-:Y:S02]  /*6830*/  UIMAD.WIDE.U32 UR6, UR4, UR46, URZ ;  /* 0x0000002e040672a5 */ /* 0x000fe4000f8e00ff */
[----:B------:R-:W-:Y:S02]  /*6840*/  USEL UR9, UR60, UR5, !UP1 ;  /* 0x000000053c097287 */ /* 0x000fe4000c800000 */
[----:B------:R-:W-:Y:S02]  /*6850*/  USEL UR8, UR36, UR8, !UP0 ;  /* 0x0000000824087287 */ /* 0x000fe4000c000000 */
[----:B------:R-:W-:Y:S01]  /*6860*/  UIMAD.WIDE.U32 UR10, UR9, UR46, URZ ;  /* 0x0000002e090a72a5 */ /* 0x000fe2000f8e00ff */
[----:B------:R-:W-:Y:S01]  /*6870*/  UMOV UR6, UR7 ;  /* 0x0000000700067c82 */ /* 0x000fe20008000000 */
[----:B------:R-:W-:Y:S01]  /*6880*/  UMOV UR5, UR13 ;  /* 0x0000000d00057c82 */ /* 0x000fe20008000000 */
[----:B------:R-:W-:Y:S02]  /*6890*/  @UP2 USHF.R.U32.HI UR4, URZ, UR47, UR6 ;  /* 0x0000002fff042299 */ /* 0x000fe40008011606 */
[----:B------:R-:W-:Y:S02]  /*68a0*/  USHF.R.U32.HI UR5, URZ, UR57, UR5 ;  /* 0x00000039ff057299 */ /* 0x000fe40008011605 */
[----:B------:R-:W-:Y:S02]  /*68b0*/  UIMAD UR4, UR39, UR4, URZ ;  /* 0x00000004270472a4 */ /* 0x000fe4000f8e02ff */
[----:B------:R-:W-:Y:S02]  /*68c0*/  USEL UR5, UR37, UR5, !UP1 ;  /* 0x0000000525057287 */ /* 0x000fe4000c800000 */
[----:B------:R-:W-:Y:S01]  /*68d0*/  UISETP.GE.AND UP0, UPT, UR8, UR4, UPT ;  /* 0x000000040800728c */ /* 0x000fe2000bf06270 */
[----:B------:R-:W-:Y:S01]  /*68e0*/  UMOV UR6, UR11 ;  /* 0x0000000b00067c82 */ /* 0x000fe20008000000 */
[----:B------:R-:W-:Y:S02]  /*68f0*/  UIMAD.WIDE.U32 UR10, UR8, UR46, URZ ;  /* 0x0000002e080a72a5 */ /* 0x000fe4000f8e00ff */
[----:B------:R-:W-:Y:S04]  /*6900*/  @UP2 USHF.R.U32.HI UR9, URZ, UR47, UR6 ;  /* 0x0000002fff092299 */ /* 0x000fe80008011606 */
[----:B------:R-:W-:Y:S01]  /*6910*/  UIMAD UR6, UR39, UR9, URZ ;  /* 0x00000009270672a4 */ /* 0x000fe2000f8e02ff */
[----:B------:R-:W-:Y:S03]  /*6920*/  UMOV UR4, UR11 ;  /* 0x0000000b00047c82 */ /* 0x000fe60008000000 */
[----:B------:R-:W-:Y:S02]  /*6930*/  UISETP.GE.OR UP0, UPT, UR5, UR6, UP0 ;  /* 0x000000060500728c */ /* 0x000fe40008706670 */
[----:B------:R-:W-:Y:S02]  /*6940*/  USHF.R.U32.HI UR4, URZ, UR47, UR4 ;  /* 0x0000002fff047299 */ /* 0x000fe40008011604 */
[----:B------:R-:W-:Y:S02]  /*6950*/  UIMAD.WIDE.U32 UR6, UR5, UR46, URZ ;  /* 0x0000002e050672a5 */ /* 0x000fe4000f8e00ff */
[----:B------:R-:W-:Y:S02]  /*6960*/  USEL UR11, UR8, UR4, !UP2 ;  /* 0x00000004080b7287 */ /* 0x000fe4000d000000 */
[----:B------:R-:W-:Y:S02]  /*6970*/  UIADD3 UR6, UPT, UPT, -UR5, URZ, URZ ;  /* 0x000000ff05067290 */ /* 0x000fe4000fffe1ff */
[----:B------:R-:W-:Y:S02]  /*6980*/  UIADD3 UR10, UPT, UPT, -UR11, URZ, URZ ;  /* 0x000000ff0b0a7290 */ /* 0x000fe4000fffe1ff */
[----:B------:R-:W-:Y:S02]  /*6990*/  UIMAD UR6, UR48, UR6, UR37 ;  /* 0x00000006300672a4 */ /* 0x000fe4000f8e0225 */
[----:B------:R-:W-:Y:S01]  /*69a0*/  UIMAD UR10, UR39, UR10, UR8 ;  /* 0x0000000a270a72a4 */ /* 0x000fe2000f8e0208 */
[----:B------:R-:W-:Y:S01]  /*69b0*/  @!UP0 UMOV UR4, UR7 ;  /* 0x0000000700048c82 */ /* 0x000fe20008000000 */
[----:B------:R-:W-:Y:S02]  /*69c0*/  UIADD3 UR7, UPT, UPT, -UR8, URZ, URZ ;  /* 0x000000ff08077290 */ /* 0x000fe4000fffe1ff */
[----:B------:R-:W-:Y:S04]  /*69d0*/  @!UP0 USHF.R.U32.HI UR4, URZ, UR47, UR4 ;  /* 0x0000002fff048299 */ /* 0x000fe80008011604 */
[----:B------:R-:W-:Y:S04]  /*69e0*/  @!UP0 USEL UR4, UR5, UR4, !UP2 ;  /* 0x0000000405048287 */ /* 0x000fe8000d000000 */
[----:B------:R-:W-:Y:S02]  /*69f0*/  @!UP0 UIMAD UR9, UR9, UR10, UR4 ;  /* 0x0000000a090982a4 */ /* 0x000fe4000f8e0204 */
[----:B------:R-:W-:Y:S02]  /*6a00*/  @!UP0 UIADD3 UR10, UPT, UPT, UR11, -UR4, URZ ;  /* 0x800000040b0a8290 */ /* 0x000fe4000fffe0ff */
[----:B------:R-:W-:Y:S02]  /*6a10*/  UIMAD UR4, UR58, UR7, UR36 ;  /* 0x000000073a0472a4 */ /* 0x000fe4000f8e0224 */
[----:B------:R-:W-:Y:S03]  /*6a20*/  @!UP0 UIMAD UR8, UR10, UR39, UR5 ;  /* 0x000000270a0882a4 */ /* 0x000fe6000f8e0205 */
[----:B------:R-:W-:Y:S02]  /*6a30*/  @!UP0 UMOV UR5, UR9 ;  /* 0x0000000900058c82 */ /* 0x000fe40008000000 */
[----:B------:R-:W-:Y:S02]  /*6a40*/  UIMAD UR37, UR5, UR48, UR6 ;  /* 0x00000030052572a4 */ /* 0x000fe4000f8e0206 */
[----:B------:R-:W-:Y:S11]  /*6a50*/  UIMAD UR36, UR8, UR58, UR4 ;  /* 0x0000003a082472a4 */ /* 0x000ff6000f8e0204 */
[----:B------:R-:W-:Y:S01]  /*6a60*/  @!UPT UIADD3 URZ, UPT, UPT, URZ, URZ, URZ ;  /* 0x000000fffffff290 */ /* 0x000fe2000fffe0ff */
.L_x_110:
[----:B------:R-:W-:Y:S01]  /*6a70*/  UISETP.NE.AND UP0, UPT, UR38, 0x1, UPT ;  /* 0x000000012600788c */ /* 0x000fe2000bf05270 */
[----:B------:R-:W-:Y:S01]  /*6a80*/  @P0 SHF.R.U32.HI R4, RZ, 0x10, R5 ;  /* 0x00000010ff040819 */ /* 0x000fe20000011605 */
[----:B------:R-:W-:Y:S02]  /*6a90*/  UIADD3 UR11, UPT, UPT, UR49, 0x400, URZ ;  /* 0x00000400310b7890 */ /* 0x000fe4000fffe0ff */
[----:B------:R-:W-:Y:S01]  /*6aa0*/  USHF.L.U32 UR41, UR24, 0x7, URZ ;  /* 0x0000000718297899 */ /* 0x000fe200080006ff */
[----:B------:R-:W-:Y:S06]  /*6ab0*/  @P0 R2UR UR61, R4 ;  /* 0x00000000043d02ca */ /* 0x000fec00000e0000 */
[----:B------:R-:W1:Y:S01]  /*6ac0*/  @!UP0 LDCU.128 UR12, c[0x0][0xc10] ;  /* 0x00018200ff0c87ac */ /* 0x000e620008000c00 */
[----:B------:R-:W2:Y:S01]  /*6ad0*/  @!UP0 LDCU UR5, c[0x0][0xc0c] ;  /* 0x00018180ff0587ac */ /* 0x000ea20008000800 */
[----:B------:R-:W3:Y:S01]  /*6ae0*/  @!UP0 LDCU UR10, c[0x0][0xc20] ;  /* 0x00018400ff0a87ac */ /* 0x000ee20008000800 */
[----:B-1----:R-:W-:Y:S02]  /*6af0*/  UIMAD.WIDE.U32 UR8, UR37, UR12, URZ ;  /* 0x0000000c250872a5 */ /* 0x002fe4000f8e00ff */
[----:B------:R-:W-:Y:S02]  /*6b00*/  UIMAD.WIDE.U32 UR6, UR36, UR15, URZ ;  /* 0x0000000f240672a5 */ /* 0x000fe4000f8e00ff */
[----:B------:R-:W-:Y:S03]  /*6b10*/  @!UP0 UISETP.NE.AND UP1, UPT, UR14, 0x1, UPT ;  /* 0x000000010e00888c */ /* 0x000fe6000bf25270 */
[----:B------:R-:W-:Y:S01]  /*6b20*/  @!UP0 UMOV UR4, UR9 ;  /* 0x0000000900048c82 */ /* 0x000fe20008000000 */
[----:B--2---:R-:W-:Y:S02]  /*6b30*/  @!UP0 UISETP.NE.AND UP2, UPT, UR5, 0x1, UPT ;  /* 0x000000010500888c */ /* 0x004fe4000bf45270 */
[----:B------:R-:W-:Y:S01]  /*6b40*/  @!UP0 USHF.R.U32.HI UR4, URZ, UR13, UR4 ;  /* 0x0000000dff048299 */ /* 0x000fe20008011604 */
[----:B------:R-:W-:Y:S02]  /*6b50*/  @!UP0 UMOV UR6, UR7 ;  /* 0x0000000700068c82 */ /* 0x000fe40008000000 */
[----:B---3--:R-:W-:Y:S02]  /*6b60*/  @!UP0 USHF.R.U32.HI UR6, URZ, UR10, UR6 ;  /* 0x0000000aff068299 */ /* 0x008fe40008011606 */
[----:B------:R-:W-:Y:S02]  /*6b70*/  @!UP0 USEL UR7, UR37, UR4, !UP2 ;  /* 0x0000000425078287 */ /* 0x000fe4000d000000 */
[----:B------:R-:W-:Y:S04]  /*6b80*/  @!UP0 USEL UR6, UR36, UR6, !UP1 ;  /* 0x0000000624068287 */ /* 0x000fe8000c800000 */
[----:B------:R-:W-:Y:S02]  /*6b90*/  @!UP0 UIADD3 UR4, UPT, UPT, -UR7, UR6, URZ ;  /* 0x0000000607048290 */ /* 0x000fe4000fffe1ff */
[----:B------:R-:W-:Y:S02]  /*6ba0*/  @!UP0 UIADD3 UR6, UPT, UPT, UR7, -UR6, URZ ;  /* 0x8000000607068290 */ /* 0x000fe4000fffe0ff */
[----:B------:R-:W-:Y:S02]  /*6bb0*/  @!UP0 UIMAD UR37, UR4, UR5, UR37 ;  /* 0x00000005042582a4 */ /* 0x000fe4000f8e0225 */
[----:B------:R-:W-:Y:S02]  /*6bc0*/  @!UP0 UIMAD UR36, UR6, UR14, UR36 ;  /* 0x0000000e062482a4 */ /* 0x000fe4000f8e0224 */
[----:B------:R-:W-:Y:S09]  /*6bd0*/  ULOP3.LUT UP0, URZ, UR11, 0x1b0, URZ, 0xc0, !UPT ;  /* 0x000001b00bff7892 */ /* 0x000ff2000f80c0ff */
[----:B------:R-:W-:Y:S05]  /*6be0*/  BRA.U !UP0, `(.L_x_111) ;  /* 0x0000000108407547 */ /* 0x000fea000b800000 */
[----:B------:R-:W1:Y:S01]  /*6bf0*/  LDCU.64 UR8, c[0x4][0x80] ;  /* 0x01001000ff0877ac */ /* 0x000e620008000a00 */
[----:B------:R-:W-:Y:S01]  /*6c00*/  MOV R15, 0x0 ;  /* 0x00000000000f7802 */ /* 0x000fe20000000f00 */
[----:B------:R-:W-:Y:S02]  /*6c10*/  HFMA2 R12, -RZ, RZ, 0, 5.9604644775390625e-08 ;  /* 0x00000001ff0c7431 */ /* 0x000fe400000001ff */
[----:B------:R-:W-:Y:S02]  /*6c20*/  IMAD.MOV.U32 R8, RZ, RZ, 0x70 ;  /* 0x00000070ff087424 */ /* 0x000fe400078e00ff */
[----:B------:R-:W-:Y:S01]  /*6c30*/  IMAD.MOV.U32 R13, RZ, RZ, RZ ;  /* 0x000000ffff0d7224 */ /* 0x000fe200078e00ff */
[----:B------:R-:W2:Y:S01]  /*6c40*/  LDCU.64 UR6, c[0x4][0x88] ;  /* 0x01001100ff0677ac */ /* 0x000ea20008000a00 */
[----:B------:R-:W3:Y:S01]  /*6c50*/  LDC.64 R14, c[0x4][R15] ;  /* 0x010000000f0e7b82 */ /* 0x000ee20000000a00 */
[----:B------:R-:W4:Y:S01]  /*6c60*/  LDCU.64 UR4, c[0x4][0x8] ;  /* 0x01000100ff0477ac */ /* 0x000f220008000a00 */
[----:B-1----:R-:W-:Y:S01]  /*6c70*/  MOV R5, UR9 ;  /* 0x0000000900057c02 */ /* 0x002fe20008000f00 */
[----:B------:R-:W-:Y:S01]  /*6c80*/  IMAD.U32 R4, RZ, RZ, UR8 ;  /* 0x00000008ff047e24 */ /* 0x000fe2000f8e00ff */
[----:B--2---:R-:W-:Y:S01]  /*6c90*/  MOV R7, UR7 ;  /* 0x0000000700077c02 */ /* 0x004fe20008000f00 */
[----:B------:R-:W-:Y:S01]  /*6ca0*/  IMAD.U32 R6, RZ, RZ, UR6 ;  /* 0x00000006ff067e24 */ /* 0x000fe2000f8e00ff */
[----:B----4-:R-:W-:Y:S01]  /*6cb0*/  MOV R11, UR5 ;  /* 0x00000005000b7c02 */ /* 0x010fe20008000f00 */
[----:B------:R-:W-:Y:S02]  /*6cc0*/  IMAD.U32 R10, RZ, RZ, UR4 ;  /* 0x00000004ff0a7e24 */ /* 0x000fe4000f8e00ff */
[----:B------:R-:W-:Y:S07]  /*6cd0*/  LEPC R20, `(.L_x_111) ;  /* 0x000000001014794e */ /* 0x000fee0000000000 */
[----:B---3-5:R-:W-:Y:S05]  /*6ce0*/  CALL.ABS.NOINC R14 ;  /* 0x000000000e007343 */ /* 0x028fea0003c00000 */
.L_x_111:
[----:B------:R-:W-:Y:S01]  /*6cf0*/  LOP3.LUT P0, RZ, R107, 0x1b0, RZ, 0xc0, !PT ;  /* 0x000001b06bff7812 */ /* 0x000fe2000780c0ff */
[----:B------:R-:W-:Y:S11]  /*6d00*/  BSSY.RECONVERGENT B6, `(.L_x_112) ;  /* 0x0000013000067945 */ /* 0x000ff60003800200 */
[----:B------:R-:W-:Y:S01]  /*6d10*/  @!UPT UIADD3 URZ, UPT, UPT, URZ, URZ, URZ ;  /* 0x000000fffffff290 */ /* 0x000fe2000fffe0ff */
[----:B------:R-:W-:Y:S05]  /*6d20*/  @!P0 BRA `(.L_x_113) ;  /* 0x0000000000408947 */ /* 0x000fea0003800000 */
        /* <DEDUP_REMOVED lines=16> */
.L_x_113:
[----:B------:R-:W-:Y:S05]  /*6e30*/  BSYNC.RECONVERGENT B6 ;  /* 0x0000000000067941 */ /* 0x000fea0003800200 */
.L_x_112:
[----:B------:R-:W-:Y:S01]  /*6e40*/  R2UR UR4, R105 ;  /* 0x00000000690472ca */ /* 0x000fe200000e0000 */
[----:B------:R-:W-:Y:S01]  /*6e50*/  UISETP.NE.U32.AND UP0, UPT, UR62, URZ, UPT ;  /* 0x000000ff3e00728c */ /* 0x000fe2000bf05070 */
[----:B------:R-:W-:Y:S02]  /*6e60*/  ISETP.NE.U32.AND P4, PT, R84, RZ, PT ;  /* 0x000000ff5400720c */ /* 0x000fe40003f85070 */
[----:B------:R-:W-:Y:S01]  /*6e70*/  ISETP.NE.U32.AND P2, PT, RZ, UR54, PT ;  /* 0x00000036ff007c0c */ /* 0x000fe2000bf45070 */
[----:B------:R-:W-:Y:S01]  /*6e80*/  UISETP.NE.AND.EX UP1, UPT, UR63, URZ, UPT, UP0 ;  /* 0x000000ff3f00728c */ /* 0x000fe2000bf25300 */
[----:B------:R-:W-:Y:S01]  /*6e90*/  ISETP.NE.AND.EX P4, PT, R85, RZ, PT, P4 ;  /* 0x000000ff5500720c */ /* 0x000fe20003f85340 */
[----:B------:R-:W-:Y:S01]  /*6ea0*/  UPLOP3.LUT UP0, UPT, UPT, UPT, UPT, 0x40, 0x4 ;  /* 0x000000000004789c */ /* 0x000fe20003f0e870 */
[----:B------:R-:W-:Y:S05]  /*6eb0*/  ISETP.NE.AND.EX P2, PT, RZ, UR55, PT, P2 ;  /* 0x00000037ff007c0c */ /* 0x000fea000bf45320 */
[----:B------:R-:W-:Y:S06]  /*6ec0*/  UISETP.NE.AND UP2, UPT, UR4, URZ, UPT ;  /* 0x000000ff0400728c */ /* 0x000fec000bf45270 */
[----:B------:R-:W-:Y:S05]  /*6ed0*/  PLOP3.LUT P1, PT, PT, PT, UP2, 0x80, 0x8 ;  /* 0x000000000008781c */ /* 0x000fea0003f2f028 */
[----:B------:R-:W-:Y:S06]  /*6ee0*/  @UP2 UPLOP3.LUT UP0, UPT, UPT, UPT, UP1, 0x80, 0x8 ;  /* 0x000000000008289c */ /* 0x000fec0003f0f010 */
[----:B------:R-:W-:Y:S01]  /*6ef0*/  PLOP3.LUT P0, PT, PT, PT, UP0, 0x80, 0x8 ;  /* 0x000000000008781c */ /* 0x000fe20003f0f008 */
[----:B------:R-:W-:Y:S01]  /*6f00*/  @!UPT UIADD3 URZ, UPT, UPT, URZ, URZ, URZ ;  /* 0x000000fffffff290 */ /* 0x000fe2000fffe0ff */
[----:B------:R-:W-:Y:S11]  /*6f10*/  BRA.U !UP1, `(.L_x_114) ;  /* 0x00000001093c7547 */ /* 0x000ff6000b800000 */
[----:B------:R-:W-:Y:S01]  /*6f20*/  UISETP.NE.U32.AND UP0, UPT, UR54, URZ, UPT ;  /* 0x000000ff3600728c */ /* 0x000fe2000bf05070 */
[----:B------:R-:W-:Y:S01]  /*6f30*/  HFMA2 R0, -RZ, RZ, 0, 5.9604644775390625e-08 ;  /* 0x00000001ff007431 */ /* 0x000fe200000001ff */
[----:B------:R-:W1:Y:S01]  /*6f40*/  LDCU.64 UR8, c[0x0][0x358] ;  /* 0x00006b00ff0877ac */ /* 0x000e620008000a00 */
[----:B------:R-:W-:Y:S01]  /*6f50*/  IMAD.MOV.U32 R94, RZ, RZ, 0x1 ;  /* 0x00000001ff5e7424 */ /* 0x000fe200078e00ff */
[----:B------:R-:W-:Y:S06]  /*6f60*/  UISETP.NE.AND.EX UP0, UPT, UR55, URZ, UPT, UP0 ;  /* 0x000000ff3700728c */ /* 0x000fec000bf05300 */
[----:B------:R-:W-:Y:S05]  /*6f70*/  PLOP3.LUT P3, PT, PT, PT, UP0, 0x80, 0x8 ;  /* 0x000000000008781c */ /* 0x000fea0003f6f008 */
[----:B------:R-:W2:Y:S01]  /*6f80*/  @UP0 LDCU.64 UR4, c[0x0][0x988] ;  /* 0x00013100ff0407ac */ /* 0x000ea20008000a00 */
[----:B------:R-:W-:Y:S07]  /*6f90*/  @UP0 UIMAD UR6, UR51, UR62, URZ ;  /* 0x0000003e330602a4 */ /* 0x000fee000f8e02ff */
[----:B------:R-:W-:Y:S01]  /*6fa0*/  @!P3 PRMT R94, R0, 0x7610, R94 ;  /* 0x00007610005eb816 */ /* 0x000fe2000000005e */
[----:B--2---:R-:W-:Y:S06]  /*6fb0*/  @UP0 UIMAD.WIDE UR4, UR6, 0x4, UR4 ;  /* 0x00000004060408a5 */ /* 0x004fec000f8e0204 */
[----:B------:R-:W-:Y:S01]  /*6fc0*/  IMAD.U32 R4, RZ, RZ, UR4 ;  /* 0x00000004ff047e24 */ /* 0x000fe2000f8e00ff */
[----:B------:R-:W-:Y:S04]  /*6fd0*/  MOV R5, UR5 ;  /* 0x0000000500057c02 */ /* 0x000fe80008000f00 */
[----:B------:R-:W2:Y:S01]  /*6fe0*/  @!UP0 LDCU UR4, c[0x0][0x980] ;  /* 0x00013000ff0487ac */ /* 0x000ea20008000800 */
[----:B-1---5:R1:W5:Y:S02]  /*6ff0*/  @P3 LDG.E R41, desc[UR8][R4.64] ;  /* 0x0000000804293981 */ /* 0x022364000c1e1900 */
[----:B-12---:R-:W-:Y:S02]  /*7000*/  @!P3 IMAD.U32 R41, RZ, RZ, UR4 ;  /* 0x00000004ff29be24 */ /* 0x006fe4000f8e00ff */
.L_x_114:
[----:B------:R-:W-:Y:S05]  /*7010*/  @!P4 BRA `(.L_x_115) ;  /* 0x000000000024c947 */ /* 0x000fea0003800000 */
[----:B------:R-:W-:Y:S01]  /*7020*/  ISETP.NE.U32.AND P3, PT, R74, RZ, PT ;  /* 0x000000ff4a00720c */ /* 0x000fe20003f65070 */
[----:B------:R-:W1:Y:S03]  /*7030*/  LDCU.64 UR4, c[0x0][0x358] ;  /* 0x00006b00ff0477ac */ /* 0x000e660008000a00 */
[----:B------:R-:W-:Y:S11]  /*7040*/  ISETP.NE.AND.EX P3, PT, R75, RZ, PT, P3 ;  /* 0x000000ff4b00720c */ /* 0x000ff60003f65330 */
[----:B------:R-:W-:Y:S02]  /*7050*/  @!UPT UIADD3 URZ, UPT, UPT, URZ, URZ, URZ ;  /* 0x000000fffffff290 */ /* 0x000fe4000fffe0ff */
[----:B------:R-:W2:Y:S01]  /*7060*/  @P3 LDC.64 R4, c[0x0][0x9a8] ;  /* 0x00026a00ff043b82 */ /* 0x000ea20000000a00 */
[----:B------:R-:W-:Y:S04]  /*7070*/  @P3 IMAD R0, R84, UR51, RZ ;  /* 0x0000003354003c24 */ /* 0x000fe8000f8e02ff */
[----:B--2---:R-:W-:Y:S05]  /*7080*/  @P3 IMAD.WIDE R4, R0, 0x4, R4 ;  /* 0x0000000400043825 */ /* 0x004fea00078e0204 */
[----:B-1---5:R1:W5:Y:S02]  /*7090*/  @P3 LDG.E R38, desc[UR4][R4.64] ;  /* 0x0000000404263981 */ /* 0x022364000c1e1900 */
[----:B-1----:R-:W2:Y:S02]  /*70a0*/  @!P3 LDC R38, c[0x0][0x9a0] ;  /* 0x00026800ff26bb82 */ /* 0x002ea40000000800 */
.L_x_115:
[----:B-----5:R-:W-:Y:S01]  /*70b0*/  FSETP.NEU.AND P4, PT, R41, RZ, PT ;  /* 0x000000ff2900720b */ /* 0x020fe20003f8d000 */
[----:B------:R-:W-:Y:S01]  /*70c0*/  USHF.L.U32 UR8, UR50, 0x6, URZ ;  /* 0x0000000632087899 */ /* 0x000fe200080006ff */
[----:B------:R-:W-:Y:S01]  /*70d0*/  SEL R6, RZ, 0xffffffff, P2 ;  /* 0xffffffffff067807 */ /* 0x000fe20001000000 */
[----:B------:R-:W-:Y:S01]  /*70e0*/  BSSY B1, `(.L_x_116) ;  /* 0x000005d000017945 */ /* 0x000fe20003800000 */
[----:B------:R-:W-:Y:S01]  /*70f0*/  LOP3.LUT P3, RZ, R94, 0xff, RZ, 0xc0, !PT ;  /* 0x000000ff5eff7812 */ /* 0x000fe2000786c0ff */
[----:B------:R-:W-:Y:S01]  /*7100*/  IMAD.MOV.U32 R118, RZ, RZ, 0x1 ;  /* 0x00000001ff767424 */ /* 0x000fe200078e00ff */
[----:B------:R-:W-:Y:S01]  /*7110*/  @P1 SEL R3, RZ, 0xffffffff, P4 ;  /* 0xffffffffff031807 */ /* 0x000fe20002000000 */
[----:B------:R-:W-:Y:S01]  /*7120*/  IMAD.U32 R111, RZ, RZ, UR8 ;  /* 0x00000008ff6f7e24 */ /* 0x000fe2000f8e00ff */
[----:B------:R-:W-:Y:S01]  /*7130*/  LEA R0, R88, UR49, 0x3 ;  /* 0x0000003158007c11 */ /* 0x000fe2000f8e18ff */
[----:B------:R-:W-:Y:S01]  /*7140*/  IMAD.IADD R39, R37, 0x1, R2 ;  /* 0x0000000125277824 */ /* 0x000fe200078e0202 */
[----:B------:R-:W-:Y:S02]  /*7150*/  @P0 SEL R3, R6, R3, !P3 ;  /* 0x0000000306030207 */ /* 0x000fe40005800000 */
[----:B------:R-:W-:Y:S02]  /*7160*/  CS2R R82, SRZ ;  /* 0x0000000000527805 */ /* 0x000fe4000001ff00 */
[----:B------:R-:W-:Y:S02]  /*7170*/  R2UR UR4, R103 ;  /* 0x00000000670472ca */ /* 0x000fe400000e0000 */
[----:B------:R-:W-:Y:S02]  /*7180*/  CS2R R80, SRZ ;  /* 0x0000000000507805 */ /* 0x000fe4000001ff00 */
[----:B------:R-:W-:Y:S02]  /*7190*/  @P1 LOP3.LUT R3, R3, 0x1, RZ, 0xc0, !PT ;  /* 0x0000000103031812 */ /* 0x000fe400078ec0ff */
[----:B------:R-:W-:Y:S02]  /*71a0*/  CS2R R78, SRZ ;  /* 0x00000000004e7805 */ /* 0x000fe4000001ff00 */
[----:B------:R-:W-:Y:S02]  /*71b0*/  R2UR UR7, R102 ;  /* 0x00000000660772ca */ /* 0x000fe400000e0000 */
[----:B------:R-:W-:Y:S02]  /*71c0*/  CS2R R76, SRZ ;  /* 0x00000000004c7805 */ /* 0x000fe4000001ff00 */
[----:B------:R-:W-:Y:S02]  /*71d0*/  ISETP.NE.U32.OR P6, PT, R3, 0x1, !P1 ;  /* 0x000000010300780c */ /* 0x000fe40004fc5470 */
[----:B------:R-:W-:Y:S02]  /*71e0*/  R2UR UR11, R104 ;  /* 0x00000000680b72ca */ /* 0x000fe400000e0000 */
[----:B------:R-:W-:Y:S02]  /*71f0*/  R2UR UR6, R100 ;  /* 0x00000000640672ca */ /* 0x000fe400000e0000 */
[----:B------:R-:W-:Y:S01]  /*7200*/  R2UR UR13, R99 ;  /* 0x00000000630d72ca */ /* 0x000fe200000e0000 */
[----:B------:R-:W-:Y:S01]  /*7210*/  UIMAD.WIDE.U32 UR4, UR8, UR4, URZ ;  /* 0x00000004080472a5 */ /* 0x000fe2000f8e00ff */
[----:B------:R-:W-:Y:S02]  /*7220*/  LEA R117, R36, UR49, 0x3 ;  /* 0x0000003124757c11 */ /* 0x000fe4000f8e18ff */
[----:B------:R-:W-:Y:S01]  /*7230*/  SHF.L.U32 R4, R90, 0x1f, RZ ;  /* 0x0000001f5a047819 */ /* 0x000fe200000006ff */
[----:B------:R-:W-:Y:S01]  /*7240*/  USHF.R.U32.HI UR5, URZ, UR7, UR5 ;  /* 0x00000007ff057299 */ /* 0x000fe20008011605 */
[----:B------:R-:W-:Y:S02]  /*7250*/  R2UR UR10, R101 ;  /* 0x00000000650a72ca */ /* 0x000fe400000e0000 */
[----:B------:R-:W-:Y:S01]  /*7260*/  @P6 SHF.L.U32 R9, R87, 0x1f, RZ ;  /* 0x0000001f57096819 */ /* 0x000fe200000006ff */
[----:B------:R-:W-:Y:S01]  /*7270*/  UISETP.NE.AND UP0, UPT, UR11, 0x1, UPT ;  /* 0x000000010b00788c */ /* 0x000fe2000bf05270 */
[----:B------:R-:W-:Y:S02]  /*7280*/  R2UR UR12, R97 ;  /* 0x00000000610c72ca */ /* 0x000fe400000e0000 */
[----:B------:R-:W1:Y:S01]  /*7290*/  @P6 SYNCS.PHASECHK.TRANS64.TRYWAIT P1, [R0+URZ+0x220], R9 ;  /* 0x00022009000065a7 */ /* 0x000e6200080211ff */
[----:B------:R-:W-:Y:S01]  /*72a0*/  USEL UR5, UR8, UR5, !UP0 ;  /* 0x0000000508057287 */ /* 0x000fe2000c000000 */
[----:B------:R-:W-:Y:S02]  /*72b0*/  R2UR UR9, R98 ;  /* 0x00000000620972ca */ /* 0x000fe400000e0000 */
[----:B------:R-:W-:Y:S01]  /*72c0*/  PLOP3.LUT P2, PT, PT, PT, UP1, 0x80, 0x8 ;  /* 0x000000000008781c */ /* 0x000fe20003f4f018 */
[----:B------:R-:W-:Y:S01]  /*72d0*/  UIMAD.WIDE.U32 UR6, UR5, UR6, URZ ;  /* 0x00000006050672a5 */ /* 0x000fe2000f8e00ff */
[----:B------:R-:W-:Y:S01]  /*72e0*/  SEL R3, RZ, 0xffffffff, P4 ;  /* 0xffffffffff037807 */ /* 0x000fe20002000000 */
[----:B------:R-:W-:Y:S01]  /*72f0*/  UISETP.NE.AND UP0, UPT, UR10, 0x1, UPT ;  /* 0x000000010a00788c */ /* 0x000fe2000bf05270 */
[----:B------:R-:W-:Y:S01]  /*7300*/  IMAD.U32 R110, RZ, RZ, UR5 ;  /* 0x00000005ff6e7e24 */ /* 0x000fe2000f8e00ff */
[----:B------:R-:W-:Y:S03]  /*7310*/  P2R R112, PR, RZ, 0x40 ;  /* 0x00000040ff707803 */ /* 0x000fe60000000000 */
[----:B------:R-:W-:Y:S02]  /*7320*/  UMOV UR4, UR7 ;  /* 0x0000000700047c82 */ /* 0x000fe40008000000 */
[----:B------:R-:W-:Y:S01]  /*7330*/  USHF.R.U32.HI UR4, URZ, UR13, UR4 ;  /* 0x0000000dff047299 */ /* 0x000fe20008011604 */
[----:B------:R3:W4:Y:S02]  /*7340*/  SYNCS.PHASECHK.TRANS64.TRYWAIT P0, [R117+URZ+0x260], R4 ;  /* 0x00026004750075a7 */ /* 0x00072400080011ff */
[----:B------:R-:W-:Y:S01]  /*7350*/  @P2 SEL R3, R6, R3, !P3 ;  /* 0x0000000306032207 */ /* 0x000fe20005800000 */
[----:B------:R-:W-:Y:S01]  /*7360*/  IMAD R6, RZ, RZ, -UR5 ;  /* 0x80000005ff067e24 */ /* 0x000fe2000f8e02ff */
[----:B------:R-:W-:Y:S02]  /*7370*/  USEL UR4, UR5, UR4, !UP0 ;  /* 0x0000000405047287 */ /* 0x000fe4000c000000 */
[----:B------:R-:W-:Y:S01]  /*7380*/  UISETP.NE.AND UP0, UPT, UR9, 0x1, UPT ;  /* 0x000000010900788c */ /* 0x000fe2000bf05270 */
[----:B------:R-:W-:Y:S01]  /*7390*/  IMAD R111, R6, UR11, R111 ;  /* 0x0000000b066f7c24 */ /* 0x000fe2000f8e026f */
[----:B------:R-:W-:Y:S01]  /*73a0*/  LOP3.LUT R3, R3, 0x1, RZ, 0xc0, !PT ;  /* 0x0000000103037812 */ /* 0x000fe200078ec0ff */
[----:B------:R-:W-:Y:S01]  /*73b0*/  UIMAD.WIDE.U32 UR6, UR4, UR12, URZ ;  /* 0x0000000c040672a5 */ /* 0x000fe2000f8e00ff */
[----:B------:R-:W-:Y:S01]  /*73c0*/  IMAD.U32 R109, RZ, RZ, UR4 ;  /* 0x00000004ff6d7e24 */ /* 0x000fe2000f8e00ff */
[----:B------:R-:W2:Y:S01]  /*73d0*/  LDCU UR12, c[0x0][0xba0] ;  /* 0x00017400ff0c77ac */ /* 0x000ea20008000800 */
[----:B------:R-:W-:Y:S01]  /*73e0*/  PLOP3.LUT P2, PT, PT, PT, UP0, 0x80, 0x8 ;  /* 0x000000000008781c */ /* 0x000fe20003f4f008 */
[----:B------:R-:W-:Y:S01]  /*73f0*/  IMAD R7, RZ, RZ, -UR4 ;  /* 0x80000004ff077e24 */ /* 0x000fe2000f8e02ff */
[----:B------:R-:W-:Y:S01]  /*7400*/  ISETP.NE.U32.AND P5, PT, R3, 0x1, PT ;  /* 0x000000010300780c */ /* 0x000fe20003fa5070 */
[----:B------:R-:W-:Y:S01]  /*7410*/  IMAD.U32 R108, RZ, RZ, UR4 ;  /* 0x00000004ff6c7e24 */ /* 0x000fe2000f8e00ff */
[----:B------:R-:W-:Y:S01]  /*7420*/  UMOV UR6, UR7 ;  /* 0x0000000700067c82 */ /* 0x000fe20008000000 */
[----:B------:R-:W-:Y:S01]  /*7430*/  IMAD R110, R7, UR10, R110 ;  /* 0x0000000a076e7c24 */ /* 0x000fe2000f8e026e */
[----:B------:R-:W-:Y:S02]  /*7440*/  P2R R119, PR, RZ, 0x20 ;  /* 0x00000020ff777803 */ /* 0x000fe40000000000 */
[----:B-1----:R-:W-:Y:S01]  /*7450*/  @P6 SEL R118, RZ, 0x1, !P1 ;  /* 0x00000001ff766807 */ /* 0x002fe20004800000 */
[----:B--2---:R-:W-:Y:S06]  /*7460*/  USHF.R.U32.HI UR6, URZ, UR12, UR6 ;  /* 0x0000000cff067299 */ /* 0x004fec0008011606 */
[----:B------:R-:W-:Y:S05]  /*7470*/  SEL R109, R109, UR6, !P2 ;  /* 0x000000066d6d7c07 */ /* 0x000fea000d000000 */
[----:B------:R-:W-:Y:S04]  /*7480*/  IMAD.MOV R5, RZ, RZ, -R109 ;  /* 0x000000ffff057224 */ /* 0x000fe800078e0a6d */
[----:B------:R-:W-:Y:S01]  /*7490*/  IMAD R108, R5, UR9, R108 ;  /* 0x00000009056c7c24 */ /* 0x000fe2000f8e026c */
[----:B---34-:R-:W-:Y:S06]  /*74a0*/  @!P6 BRA `(.L_x_117) ;  /* 0x000000000080e947 */ /* 0x018fec0003800000 */
[----:B------:R-:W-:Y:S01]  /*74b0*/  @P5 IMAD R6, R88, 0x1000, R91 ;  /* 0x0000100058065824 */ /* 0x000fe200078e025b */
[----:B------:R-:W1:Y:S01]  /*74c0*/  S2R R2, SR_CgaCtaId ;  /* 0x0000000000027919 */ /* 0x000e620000008800 */
[----:B------:R-:W-:Y:S01]  /*74d0*/  ISETP.NE.AND P1, PT, R118, RZ, PT ;  /* 0x000000ff7600720c */ /* 0x000fe20003f25270 */
[----:B------:R-:W-:Y:S01]  /*74e0*/  BSSY B0, `(.L_x_118) ;  /* 0x000000b000007945 */ /* 0x000fe20003800000 */
[----:B------:R-:W-:Y:S01]  /*74f0*/  @P5 VIADD R5, R6, UR49 ;  /* 0x0000003106055c36 */ /* 0x000fe20008000000 */
[----:B------:R-:W-:Y:S02]  /*7500*/  CS2R R78, SRZ ;  /* 0x00000000004e7805 */ /* 0x000fe4000001ff00 */
[----:B------:R-:W-:Y:S02]  /*7510*/  CS2R R76, SRZ ;  /* 0x00000000004c7805 */ /* 0x000fe4000001ff00 */
[----:B------:R-:W-:Y:S01]  /*7520*/  CS2R R82, SRZ ;  /* 0x0000000000527805 */ /* 0x000fe2000001ff00 */
[----:B------:R-:W-:Y:S01]  /*7530*/  @P5 IMAD R5, R92, -0x10, R5 ;  /* 0xfffffff05c055824 */ /* 0x000fe200078e0205 */
[----:B------:R-:W-:Y:S04]  /*7540*/  CS2R R80, SRZ ;  /* 0x0000000000507805 */ /* 0x000fe8000001ff00 */
[----:B------:R-:W-:Y:S05]  /*7550*/  @P1 BRA `(.L_x_119) ;  /* 0x00000000000c1947 */ /* 0x000fea0003800000 */
[----:B------:R-:W-:Y:S04]  /*7560*/  SHF.L.U32 R3, R87, 0x1f, RZ ;  /* 0x0000001f57037819 */ /* 0x000fe800000006ff */
[----:B------:R-:W2:Y:S02]  /*7570*/  SYNCS.PHASECHK.TRANS64.TRYWAIT P1, [R0+URZ+0x220], R3 ;  /* 0x00022003000075a7 */ /* 0x000ea400080211ff */
[----:B--2---:R-:W-:Y:S05]  /*7580*/  @!P1 BRA `(.L_x_120) ;  /* 0x0000002c00809947 */ /* 0x004fea0003800000 */
.L_x_119:
[----:B------:R-:W-:Y:S05]  /*7590*/  BSYNC B0 ;  /* 0x0000000000007941 */ /* 0x000fea0003800000 */
.L_x_118:
[----:B------:R-:W-:Y:S01]  /*75a0*/  ISETP.NE.AND P1, PT, R119, RZ, PT ;  /* 0x000000ff7700720c */ /* 0x000fe20003f25270 */
[----:B--2---:R-:W-:Y:S02]  /*75b0*/  VIADD R3, R0, 0x230 ;  /* 0x0000023000037836 */ /* 0x004fe40000000000 */
[----:B------:R-:W-:Y:S03]  /*75c0*/  VIADD R88, R88, 0x1 ;  /* 0x0000000158587836 */ /* 0x000fe60000000000 */
[----:B-1----:R-:W-:Y:S07]  /*75d0*/  PRMT R2, R2, 0x654, R3 ;  /* 0x0000065402027816 */ /* 0x002fee0000000003 */
[----:B------:R1:W2:Y:S04]  /*75e0*/  @P1 LDS.128 R76, [R6+UR49+0x400] ;  /* 0x00040031064c1984 */ /* 0x0002a80008000c00 */
[----:B------:R1:W3:Y:S01]  /*75f0*/  @P1 LDS.128 R80, [R5+0x410] ;  /* 0x0004100005501984 */ /* 0x0002e20000000c00 */
[C---:B------:R-:W-:Y:S01]  /*7600*/  ISETP.NE.AND P1, PT, R88.reuse, 0x2, PT ;  /* 0x000000025800780c */ /* 0x040fe20003f25270 */
[----:B------:R-:W-:Y:S01]  /*7610*/  @!PT LDS RZ, [RZ] ;  /* 0x00000000fffff984 */ /* 0x000fe20000000800 */
[----:B------:R-:W-:Y:S01]  /*7620*/  @!PT LDS RZ, [RZ] ;  /* 0x00000000fffff984 */ /* 0x000fe20000000800 */
[----:B------:R-:W-:Y:S01]  /*7630*/  @!PT LDS RZ, [RZ] ;  /* 0x00000000fffff984 */ /* 0x000fe20000000800 */
[----:B------:R-:W-:Y:S01]  /*7640*/  @!PT LDS RZ, [RZ] ;  /* 0x00000000fffff984 */ /* 0x000fe20000000800 */
[----:B------:R4:W-:Y:S06]  /*7650*/  MEMBAR.ALL.CTA ;  /* 0x0000000000007992 */ /* 0x0009ec0000008000 */
[----:B----4-:R-:W4:Y:S01]  /*7660*/  FENCE.VIEW.ASYNC.S ;  /* 0x00000000000073c6 */ /* 0x010f220000000000 */
[----:B------:R-:W-:Y:S02]  /*7670*/  SEL R0, RZ, 0x1, P1 ;  /* 0x00000001ff007807 */ /* 0x000fe40000800000 */
[----:B------:R-:W-:Y:S02]  /*7680*/  SEL R88, R88, RZ, P1 ;  /* 0x000000ff58587207 */ /* 0x000fe40000800000 */
[----:B------:R-:W-:Y:S01]  /*7690*/  LOP3.LUT R87, R87, R0, RZ, 0x3c, !PT ;  /* 0x0000000057577212 */ /* 0x000fe200078e3cff */
[----:B----4-:R1:W-:Y:S06]  /*76a0*/  SYNCS.ARRIVE.TRANS64.RED.A1T0 RZ, [R2+URZ], RZ ;  /* 0x000000ff02ff79a7 */ /* 0x0103ec00081004ff */
.L_x_117:
[----:B------:R-:W-:Y:S05]  /*76b0*/  BSYNC B1 ;  /* 0x0000000000017941 */ /* 0x000fea0003800000 */
.L_x_116:
[----:B------:R-:W-:Y:S04]  /*76c0*/  SHF.R.U32.HI R0, RZ, 0x15, R39 ;  /* 0x00000015ff007819 */ /* 0x000fe80000011627 */
[----:B------:R-:W-:Y:S01]  /*76d0*/  LOP3.LUT P1, RZ, R0, 0x3, R95, 0x48, !PT ;  /* 0x0000000300ff7812 */ /* 0x000fe2000782485f */
[----:B------:R-:W-:Y:S01]  /*76e0*/  @!UPT UIADD3 URZ, UPT, UPT, URZ, URZ, URZ ;  /* 0x000000fffffff290 */ /* 0x000fe2000fffe0ff */
[----:B------:R-:W-:Y:S11]  /*76f0*/  @P0 BRA `(.L_x_121) ;  /* 0x0000000000080947 */ /* 0x000ff60003800000 */
[----:B------:R-:W4:Y:S02]  /*7700*/  SYNCS.PHASECHK.TRANS64.TRYWAIT P0, [R117+URZ+0x260], R4 ;  /* 0x00026004750075a7 */ /* 0x000f2400080011ff */
[----:B----4-:R-:W-:Y:S05]  /*7710*/  @!P0 BRA `(.L_x_122) ;  /* 0x0000002c00308947 */ /* 0x010fea0003800000 */
.L_x_121:
[----:B------:R-:W-:Y:S04]  /*7720*/  BSSY.RECONVERGENT B6, `(.L_x_123) ;  /* 0x0000012000067945 */ /* 0x000fe80003800200 */
[----:B------:R-:W-:Y:S05]  /*7730*/  @!P1 BRA `(.L_x_124) ;  /* 0x0000000000409947 */ /* 0x000fea0003800000 */
[----:B------:R-:W5:Y:S01]  /*7740*/  LDCU.64 UR8, c[0x4][0x70] ;  /* 0x01000e00ff0877ac */ /* 0x000f620008000a00 */
[----:B------:R-:W-:Y:S01]  /*7750*/  MOV R3, 0x0 ;  /* 0x0000000000037802 */ /* 0x000fe20000000f00 */
[----:B------:R-:W-:Y:S02]  /*7760*/  HFMA2 R12, -RZ, RZ, 0, 5.9604644775390625e-08 ;  /* 0x00000001ff0c7431 */ /* 0x000fe400000001ff */
[----:B------:R-:W-:Y:S02]  /*7770*/  IMAD.MOV.U32 R8, RZ, RZ, 0x192 ;  /* 0x00000192ff087424 */ /* 0x000fe400078e00ff */
[----:B------:R-:W-:Y:S01]  /*7780*/  IMAD.MOV.U32 R13, RZ, RZ, RZ ;  /* 0x000000ffff0d7224 */ /* 0x000fe200078e00ff */
[----:B------:R-:W2:Y:S01]  /*7790*/  LDCU.64 UR6, c[0x4][0x78] ;  /* 0x01000f00ff0677ac */ /* 0x000ea20008000a00 */
[----:B-1----:R-:W1:Y:S01]  /*77a0*/  LDC.64 R2, c[0x4][R3] ;  /* 0x0100000003027b82 */ /* 0x002e620000000a00 */
[----:B------:R-:W3:Y:S01]  /*77b0*/  LDCU.64 UR4, c[0x4][0x10] ;  /* 0x01000200ff0477ac */ /* 0x000ee20008000a00 */
[----:B-----5:R-:W-:Y:S01]  /*77c0*/  MOV R5, UR9 ;  /* 0x0000000900057c02 */ /* 0x020fe20008000f00 */
[----:B----4-:R-:W-:Y:S01]  /*77d0*/  IMAD.U32 R4, RZ, RZ, UR8 ;  /* 0x00000008ff047e24 */ /* 0x010fe2000f8e00ff */
[----:B--2---:R-:W-:Y:S01]  /*77e0*/  MOV R7, UR7 ;  /* 0x0000000700077c02 */ /* 0x004fe20008000f00 */
[----:B------:R-:W-:Y:S01]  /*77f0*/  IMAD.U32 R6, RZ, RZ, UR6 ;  /* 0x00000006ff067e24 */ /* 0x000fe2000f8e00ff */
[----:B---3--:R-:W-:Y:S01]  /*7800*/  MOV R11, UR5 ;  /* 0x00000005000b7c02 */ /* 0x008fe20008000f00 */
[----:B------:R-:W-:Y:S02]  /*7810*/  IMAD.U32 R10, RZ, RZ, UR4 ;  /* 0x00000004ff0a7e24 */ /* 0x000fe4000f8e00ff */
[----:B------:R-:W-:Y:S07]  /*7820*/  LEPC R20, `(.L_x_124) ;  /* 0x000000001014794e */ /* 0x000fee0000000000 */
[----:B-1----:R-:W-:Y:S05]  /*7830*/  CALL.ABS.NOINC R2 ;  /* 0x0000000002007343 */ /* 0x002fea0003c00000 */
.L_x_124:
[----:B------:R-:W-:Y:S05]  /*7840*/  BSYNC.RECONVERGENT B6 ;  /* 0x0000000000067941 */ /* 0x000fea0003800200 */
.L_x_123:
[-C--:B--2---:R-:W-:Y:S01]  /*7850*/  F2FP.F16.E4M3.UNPACK_B R42, R76.reuse ;  /* 0x0000004cff2a723e */ /* 0x084fe200020006ff */
[----:B------:R-:W-:Y:S05]  /*7860*/  WARPSYNC.ALL ;  /* 0x0000000000007948 */ /* 0x000fea0003800000 */
[----:B------:R-:W-:Y:S01]  /*7870*/  R2UR UR4, R39 ;  /* 0x00000000270472ca */ /* 0x000fe200000e0000 */
[--C-:B------:R-:W-:Y:S01]  /*7880*/  HADD2.F32 R40, -RZ, R42.reuse.H0_H0 ;  /* 0x2000002aff287230 */ /* 0x100fe20000004100 */
[----:B------:R-:W-:Y:S01]  /*7890*/  F2FP.F16.E4M3.UNPACK_B R44, R76.H1 ;  /* 0x0000004cff2c723e */ /* 0x000fe200030006ff */
[----:B------:R-:W-:Y:S01]  /*78a0*/  HADD2.F32 R43, -RZ, R42.H1_H1 ;  /* 0x3000002aff2b7230 */ /* 0x000fe20000004100 */
[-C--:B------:R-:W-:Y:S01]  /*78b0*/  F2FP.F16.E4M3.UNPACK_B R46, R77.reuse ;  /* 0x0000004dff2e723e */ /* 0x080fe200020006ff */
[----:B------:R-:W-:Y:S01]  /*78c0*/  BSSY.RECONVERGENT B0, `(.L_x_125) ;  /* 0x000009c000007945 */ /* 0x000fe20003800200 */
[----:B------:R-:W-:Y:S01]  /*78d0*/  F2FP.F16.E4M3.UNPACK_B R48, R77.H1 ;  /* 0x0000004dff30723e */ /* 0x000fe200030006ff */
[--C-:B------:R-:W-:Y:S01]  /*78e0*/  HADD2.F32 R42, -RZ, R44.reuse.H0_H0 ;  /* 0x2000002cff2a7230 */ /* 0x100fe20000004100 */
[-C--:B------:R-:W-:Y:S01]  /*78f0*/  F2FP.F16.E4M3.UNPACK_B R50, R78.reuse ;  /* 0x0000004eff32723e */ /* 0x080fe200020006ff */
[----:B------:R-:W-:Y:S01]  /*7900*/  HADD2.F32 R44, -RZ, R44.H1_H1 ;  /* 0x3000002cff2c7230 */ /* 0x000fe20000004100 */
[----:B------:R-:W-:Y:S01]  /*7910*/  F2FP.F16.E4M3.UNPACK_B R52, R78.H1 ;  /* 0x0000004eff34723e */ /* 0x000fe200030006ff */
[--C-:B------:R-:W-:Y:S01]  /*7920*/  HADD2.F32 R45, -RZ, R46.reuse.H0_H0 ;  /* 0x2000002eff2d7230 */ /* 0x100fe20000004100 */
[----:B------:R-:W-:Y:S01]  /*7930*/  F2FP.F16.E4M3.UNPACK_B R54, R79 ;  /* 0x0000004fff36723e */ /* 0x000fe200020006ff */
[----:B-1--4-:R-:W-:Y:S01]  /*7940*/  LDTM.16dp32bit_t0_t15.x32 R4, tmem[UR4] ;  /* 0x00000004000479ee */ /* 0x012fe20008a80000 */
[----:B------:R-:W1:Y:S01]  /*7950*/  LDTM.16dp32bit_t16_t31.x32 R4, tmem[UR4+0x20] ;  /* 0x00002004000479ee */ /* 0x000e620008aa0000 */
[----:B------:R-:W-:Y:S01]  /*7960*/  ISETP.NE.AND P6, PT, R112, RZ, PT ;  /* 0x000000ff7000720c */ /* 0x000fe20003fc5270 */
[----:B------:R-:W-:Y:S01]  /*7970*/  HADD2.F32 R46, -RZ, R46.H1_H1 ;  /* 0x3000002eff2e7230 */ /* 0x000fe20000004100 */
[----:B------:R-:W-:Y:S01]  /*7980*/  IADD3 R125, PT, PT, R91, UR49, RZ ;  /* 0x000000315b7d7c10 */ /* 0x000fe2000fffe0ff */
[--C-:B------:R-:W-:Y:S01]  /*7990*/  HADD2.F32 R49, -RZ, R50.reuse.H0_H0 ;  /* 0x20000032ff317230 */ /* 0x100fe20000004100 */
[----:B------:R-:W-:Y:S01]  /*79a0*/  SHF.L.U32 R124, R106, 0x4, RZ ;  /* 0x000000046a7c7819 */ /* 0x000fe200000006ff */
[----:B------:R-:W-:Y:S01]  /*79b0*/  HADD2.F32 R50, -RZ, R50.H1_H1 ;  /* 0x30000032ff327230 */ /* 0x000fe20000004100 */
[----:B---3--:R-:W-:Y:S01]  /*79c0*/  F2FP.F16.E4M3.UNPACK_B R58, R80 ;  /* 0x00000050ff3a723e */ /* 0x008fe200020006ff */
[--C-:B------:R-:W-:Y:S01]  /*79d0*/  HADD2.F32 R53, -RZ, R54.reuse.H0_H0 ;  /* 0x20000036ff357230 */ /* 0x100fe20000004100 */
[----:B------:R-:W-:Y:S01]  /*79e0*/  IADD3 R116, PT, PT, R125, R124, RZ ;  /* 0x0000007c7d747210 */ /* 0x000fe20007ffe0ff */
[----:B------:R-:W-:Y:S01]  /*79f0*/  HADD2.F32 R54, -RZ, R54.H1_H1 ;  /* 0x30000036ff367230 */ /* 0x000fe20000004100 */
[----:B------:R-:W-:Y:S01]  /*7a00*/  F2FP.F16.E4M3.UNPACK_B R62, R81 ;  /* 0x00000051ff3e723e */ /* 0x000fe200020006ff */
[--C-:B------:R-:W-:Y:S01]  /*7a10*/  HADD2.F32 R57, -RZ, R58.reuse.H0_H0 ;  /* 0x2000003aff397230 */ /* 0x100fe20000004100 */
[----:B------:R-:W-:Y:S01]  /*7a20*/  F2FP.F16.E4M3.UNPACK_B R66, R82 ;  /* 0x00000052ff42723e */ /* 0x000fe200020006ff */
[----:B------:R-:W-:Y:S01]  /*7a30*/  HADD2.F32 R58, -RZ, R58.H1_H1 ;  /* 0x3000003aff3a7230 */ /* 0x000fe20000004100 */
[----:B------:R-:W-:Y:S01]  /*7a40*/  F2FP.F16.E4M3.UNPACK_B R70, R83 ;  /* 0x00000053ff46723e */ /* 0x000fe200020006ff */
[--C-:B------:R-:W-:Y:S01]  /*7a50*/  HADD2.F32 R61, -RZ, R62.reuse.H0_H0 ;  /* 0x2000003eff3d7230 */ /* 0x100fe20000004100 */
[----:B------:R-:W-:Y:S01]  /*7a60*/  F2FP.F16.E4M3.UNPACK_B R56, R79.H1 ;  /* 0x0000004fff38723e */ /* 0x000fe200030006ff */
[----:B------:R-:W-:Y:S01]  /*7a70*/  HADD2.F32 R62, -RZ, R62.H1_H1 ;  /* 0x3000003eff3e7230 */ /* 0x000fe20000004100 */
[----:B------:R-:W-:Y:S01]  /*7a80*/  F2FP.F16.E4M3.UNPACK_B R60, R80.H1 ;  /* 0x00000050ff3c723e */ /* 0x000fe200030006ff */
[--C-:B------:R-:W-:Y:S01]  /*7a90*/  HADD2.F32 R65, -RZ, R66.reuse.H0_H0 ;  /* 0x20000042ff417230 */ /* 0x100fe20000004100 */
[----:B------:R-:W-:Y:S01]  /*7aa0*/  F2FP.F16.E4M3.UNPACK_B R64, R81.H1 ;  /* 0x00000051ff40723e */ /* 0x000fe200030006ff */
[----:B------:R-:W-:Y:S01]  /*7ab0*/  HADD2.F32 R66, -RZ, R66.H1_H1 ;  /* 0x30000042ff427230 */ /* 0x000fe20000004100 */
[----:B------:R-:W-:Y:S01]  /*7ac0*/  F2FP.F16.E4M3.UNPACK_B R68, R82.H1 ;  /* 0x00000052ff44723e */ /* 0x000fe200030006ff */
[C---:B-1----:R-:W-:Y:S01]  /*7ad0*/  FMUL R0, R38.reuse, R4 ;  /* 0x0000000426007220 */ /* 0x042fe20000400000 */
[C---:B------:R-:W-:Y:S01]  /*7ae0*/  FMUL R2, R38.reuse, R5 ;  /* 0x0000000526027220 */ /* 0x040fe20000400000 */
[C---:B------:R-:W-:Y:S01]  /*7af0*/  FMUL R4, R38.reuse, R8 ;  /* 0x0000000826047220 */ /* 0x040fe20000400000 */
[C---:B------:R-:W-:Y:S01]  /*7b00*/  FMUL R5, R38.reuse, R9 ;  /* 0x0000000926057220 */ /* 0x040fe20000400000 */
[C---:B------:R-:W-:Y:S01]  /*7b10*/  FFMA R0, R41.reuse, R40, R0 ;  /* 0x0000002829007223 */ /* 0x040fe20000000000 */
[C---:B------:R-:W-:Y:S01]  /*7b20*/  FFMA R2, R41.reuse, R43, R2 ;  /* 0x0000002b29027223 */ /* 0x040fe20000000002 */
[C---:B------:R-:W-:Y:S01]  /*7b30*/  FMUL R8, R38.reuse, R12 ;  /* 0x0000000c26087220 */ /* 0x040fe20000400000 */
        /* <DEDUP_REMOVED lines=9> */
[--C-:B------:R-:W-:Y:S02]  /*7bd0*/  HADD2.F32 R69, -RZ, R70.reuse.H0_H0 ;  /* 0x20000046ff457230 */ /* 0x100fe40000004100 */
[C---:B------:R-:W-:Y:S01]  /*7be0*/  FMUL R28, R38.reuse, R32 ;  /* 0x00000020261c7220 */ /* 0x040fe20000400000 */
[----:B------:R-:W-:Y:S02]  /*7bf0*/  HADD2.F32 R70, -RZ, R70.H1_H1 ;  /* 0x30000046ff467230 */ /* 0x000fe40000004100 */
[C---:B------:R-:W-:Y:S01]  /*7c00*/  FMUL R29, R38.reuse, R33 ;  /* 0x00000021261d7220 */ /* 0x040fe20000400000 */
[C---:B------:R-:W-:Y:S01]  /*7c10*/  FMUL R3, R38.reuse, R6 ;  /* 0x0000000626037220 */ /* 0x040fe20000400000 */
[C---:B------:R-:W-:Y:S01]  /*7c20*/  FMUL R7, R38.reuse, R7 ;  /* 0x0000000726077220 */ /* 0x040fe20000400000 */
[--C-:B------:R-:W-:Y:S02]  /*7c30*/  HADD2.F32 R47, -RZ, R48.reuse.H0_H0 ;  /* 0x20000030ff2f7230 */ /* 0x100fe40000004100 */
[C---:B------:R-:W-:Y:S01]  /*7c40*/  FMUL R6, R38.reuse, R10 ;  /* 0x0000000a26067220 */ /* 0x040fe20000400000 */
[C---:B------:R-:W-:Y:S01]  /*7c50*/  FFMA R3, R41.reuse, R42, R3 ;  /* 0x0000002a29037223 */ /* 0x040fe20000000003 */
[----:B------:R-:W-:Y:S02]  /*7c60*/  HADD2.F32 R48, -RZ, R48.H1_H1 ;  /* 0x30000030ff307230 */ /* 0x000fe40000004100 */
[C---:B------:R-:W-:Y:S01]  /*7c70*/  FFMA R7, R41.reuse, R44, R7 ;  /* 0x0000002c29077223 */ /* 0x040fe20000000007 */
[C---:B------:R-:W-:Y:S01]  /*7c80*/  FFMA R4, R41.reuse, R45, R4 ;  /* 0x0000002d29047223 */ /* 0x040fe20000000004 */
[C---:B------:R-:W-:Y:S01]  /*7c90*/  FFMA R5, R41.reuse, R46, R5 ;  /* 0x0000002e29057223 */ /* 0x040fe20000000005 */
[----:B------:R-:W-:Y:S01]  /*7ca0*/  F2FP.F16.E4M3.UNPACK_B R72, R83.H1 ;  /* 0x00000053ff48723e */ /* 0x000fe200030006ff */
[----:B------:R-:W-:Y:S01]  /*7cb0*/  FFMA R6, R41, R47, R6 ;  /* 0x0000002f29067223 */ /* 0x000fe20000000006 */
[----:B------:R-:W-:Y:S01]  /*7cc0*/  F2FP.SATFINITE.E4M3.F32.PACK_AB_MERGE_C R113, R7, R3, RZ ;  /* 0x000000030771723e */ /* 0x000fe200048070ff */
[C---:B------:R-:W-:Y:S01]  /*7cd0*/  FMUL R11, R38.reuse, R11 ;  /* 0x0000000b260b7220 */ /* 0x040fe20000400000 */
[--C-:B------:R-:W-:Y:S02]  /*7ce0*/  HADD2.F32 R51, -RZ, R52.reuse.H0_H0 ;  /* 0x20000034ff337230 */ /* 0x100fe40000004100 */
[----:B------:R-:W-:Y:S01]  /*7cf0*/  FMUL R10, R38, R14 ;  /* 0x0000000e260a7220 */ /* 0x000fe20000400000 */
[----:B------:R-:W-:Y:S01]  /*7d00*/  HADD2.F32 R52, -RZ, R52.H1_H1 ;  /* 0x30000034ff347230 */ /* 0x000fe20000004100 */
[----:B------:R-:W-:Y:S01]  /*7d10*/  F2FP.SATFINITE.E4M3.F32.PACK_AB_MERGE_C R112, R2, R0, R113 ;  /* 0x000000000270723e */ /* 0x000fe20004807071 */
[C---:B------:R-:W-:Y:S01]  /*7d20*/  FFMA R11, R41.reuse, R48, R11 ;  /* 0x00000030290b7223 */ /* 0x040fe2000000000b */
[C---:B------:R-:W-:Y:S01]  /*7d30*/  FFMA R8, R41.reuse, R49, R8 ;  /* 0x0000003129087223 */ /* 0x040fe20000000008 */
[----:B------:R-:W-:Y:S01]  /*7d40*/  FFMA R9, R41, R50, R9 ;  /* 0x0000003229097223 */ /* 0x000fe20000000009 */
[----:B------:R-:W-:Y:S01]  /*7d50*/  ISETP.NE.AND P0, PT, R93, RZ, PT ;  /* 0x000000ff5d00720c */ /* 0x000fe20003f05270 */
[----:B------:R-:W-:Y:S01]  /*7d60*/  FFMA R10, R41, R51, R10 ;  /* 0x00000033290a7223 */ /* 0x000fe2000000000a */
[----:B------:R-:W-:Y:S01]  /*7d70*/  F2FP.SATFINITE.E4M3.F32.PACK_AB_MERGE_C R114, R11, R6, RZ ;  /* 0x000000060b72723e */ /* 0x000fe200048070ff */
[C---:B------:R-:W-:Y:S01]  /*7d80*/  FMUL R15, R38.reuse, R15 ;  /* 0x0000000f260f7220 */ /* 0x040fe20000400000 */
[--C-:B------:R-:W-:Y:S02]  /*7d90*/  HADD2.F32 R55, -RZ, R56.reuse.H0_H0 ;  /* 0x20000038ff377230 */ /* 0x100fe40000004100 */
[C---:B------:R-:W-:Y:S01]  /*7da0*/  FMUL R14, R38.reuse, R18 ;  /* 0x00000012260e7220 */ /* 0x040fe20000400000 */
[----:B------:R-:W-:Y:S01]  /*7db0*/  HADD2.F32 R56, -RZ, R56.H1_H1 ;  /* 0x30000038ff387230 */ /* 0x000fe20000004100 */
[----:B------:R-:W-:Y:S01]  /*7dc0*/  F2FP.SATFINITE.E4M3.F32.PACK_AB_MERGE_C R113, R5, R4, R114 ;  /* 0x000000040571723e */ /* 0x000fe20004807072 */
[C---:B------:R-:W-:Y:S01]  /*7dd0*/  FFMA R15, R41.reuse, R52, R15 ;  /* 0x00000034290f7223 */ /* 0x040fe2000000000f */
[C---:B------:R-:W-:Y:S01]  /*7de0*/  FFMA R12, R41.reuse, R53, R12 ;  /* 0x00000035290c7223 */ /* 0x040fe2000000000c */
[C---:B------:R-:W-:Y:S01]  /*7df0*/  FFMA R13, R41.reuse, R54, R13 ;  /* 0x00000036290d7223 */ /* 0x040fe2000000000d */
[C---:B------:R-:W-:Y:S01]  /*7e00*/  FMUL R19, R38.reuse, R19 ;  /* 0x0000001326137220 */ /* 0x040fe20000400000 */
[--C-:B------:R-:W-:Y:S02]  /*7e10*/  HADD2.F32 R59, -RZ, R60.reuse.H0_H0 ;  /* 0x2000003cff3b7230 */ /* 0x100fe40000004100 */
[C---:B------:R-:W-:Y:S01]  /*7e20*/  FFMA R14, R41.reuse, R55, R14 ;  /* 0x00000037290e7223 */ /* 0x040fe2000000000e */
[----:B------:R-:W-:Y:S02]  /*7e30*/  HADD2.F32 R60, -RZ, R60.H1_H1 ;  /* 0x3000003cff3c7230 */ /* 0x000fe40000004100 */
[C---:B------:R-:W-:Y:S01]  /*7e40*/  FMUL R18, R38.reuse, R22 ;  /* 0x0000001626127220 */ /* 0x040fe20000400000 */
[C---:B------:R-:W-:Y:S01]  /*7e50*/  FFMA R19, R41.reuse, R56, R19 ;  /* 0x0000003829137223 */ /* 0x040fe20000000013 */
[C---:B------:R-:W-:Y:S01]  /*7e60*/  FMUL R23, R38.reuse, R23 ;  /* 0x0000001726177220 */ /* 0x040fe20000400000 */
[C---:B------:R-:W-:Y:S01]  /*7e70*/  FFMA R16, R41.reuse, R57, R16 ;  /* 0x0000003929107223 */ /* 0x040fe20000000010 */
[C---:B------:R-:W-:Y:S01]  /*7e80*/  FFMA R17, R41.reuse, R58, R17 ;  /* 0x0000003a29117223 */ /* 0x040fe20000000011 */
        /* <DEDUP_REMOVED lines=9> */
[----:B------:R-:W-:Y:S01]  /*7f20*/  FFMA R22, R41, R63, R22 ;  /* 0x0000003f29167223 */ /* 0x000fe20000000016 */
[----:B------:R-:W-:Y:S02]  /*7f30*/  HADD2.F32 R68, -RZ, R68.H1_H1 ;  /* 0x30000044ff447230 */ /* 0x000fe40000004100 */
[C---:B------:R-:W-:Y:S01]  /*7f40*/  FMUL R26, R38.reuse, R30 ;  /* 0x0000001e261a7220 */ /* 0x040fe20000400000 */
[----:B------:R-:W-:Y:S01]  /*7f50*/  F2FP.SATFINITE.E4M3.F32.PACK_AB_MERGE_C R115, R15, R10, RZ ;  /* 0x0000000a0f73723e */ /* 0x000fe200048070ff */
        /* <DEDUP_REMOVED lines=8> */
[----:B------:R-:W-:Y:S01]  /*7fe0*/  F2FP.SATFINITE.E4M3.F32.PACK_AB_MERGE_C R114, R9, R8, R115 ;  /* 0x000000080972723e */ /* 0x000fe20004807073 */
[----:B------:R-:W-:Y:S01]  /*7ff0*/  FFMA R31, R41, R68, R31 ;  /* 0x00000044291f7223 */ /* 0x000fe2000000001f */
[----:B------:R-:W-:Y:S01]  /*8000*/  FMUL R35, R38, R35 ;  /* 0x0000002326237220 */ /* 0x000fe20000400000 */
[----:B------:R-:W-:Y:S01]  /*8010*/  F2FP.SATFINITE.E4M3.F32.PACK_AB_MERGE_C R115, R19, R14, RZ ;  /* 0x0000000e1373723e */ /* 0x000fe200048070ff */
[C---:B------:R-:W-:Y:S01]  /*8020*/  FFMA R28, R41.reuse, R69, R28 ;  /* 0x00000045291c7223 */ /* 0x040fe2000000001c */
[C---:B------:R-:W-:Y:S01]  /*8030*/  FFMA R29, R41.reuse, R70, R29 ;  /* 0x00000046291d7223 */ /* 0x040fe2000000001d */
[C---:B------:R-:W-:Y:S01]  /*8040*/  FFMA R30, R41.reuse, R71, R30 ;  /* 0x00000047291e7223 */ /* 0x040fe2000000001e */
[----:B------:R-:W-:Y:S01]  /*8050*/  FFMA R35, R41, R72, R35 ;  /* 0x0000004829237223 */ /* 0x000fe20000000023 */
[----:B------:R-:W-:Y:S02]  /*8060*/  F2FP.SATFINITE.E4M3.F32.PACK_AB_MERGE_C R115, R13, R12, R115 ;  /* 0x0000000c0d73723e */ /* 0x000fe40004807073 */
[----:B------:R-:W-:Y:S02]  /*8070*/  F2FP.SATFINITE.E4M3.F32.PACK_AB_MERGE_C R120, R23, R18, RZ ;  /* 0x000000121778723e */ /* 0x000fe400048070ff */
[----:B------:R-:W-:Y:S01]  /*8080*/  F2FP.SATFINITE.E4M3.F32.PACK_AB_MERGE_C R121, R27, R22, RZ ;  /* 0x000000161b79723e */ /* 0x000fe200048070ff */
[----:B------:R1:W-:Y:S01]  /*8090*/  STS.128 [R91+UR49+0x2400], R112 ;  /* 0x002400705b007988 */ /* 0x0003e20008000c31 */
[----:B------:R-:W-:Y:S02]  /*80a0*/  F2FP.SATFINITE.E4M3.F32.PACK_AB_MERGE_C R122, R31, R26, RZ ;  /* 0x0000001a1f7a723e */ /* 0x000fe400048070ff */
[----:B------:R-:W-:Y:S02]  /*80b0*/  F2FP.SATFINITE.E4M3.F32.PACK_AB_MERGE_C R123, R35, R30, RZ ;  /* 0x0000001e237b723e */ /* 0x000fe400048070ff */
[----:B------:R-:W-:Y:S02]  /*80c0*/  F2FP.SATFINITE.E4M3.F32.PACK_AB_MERGE_C R120, R17, R16, R120 ;  /* 0x000000101178723e */ /* 0x000fe40004807078 */
[----:B------:R-:W-:Y:S02]  /*80d0*/  F2FP.SATFINITE.E4M3.F32.PACK_AB_MERGE_C R121, R21, R20, R121 ;  /* 0x000000141579723e */ /* 0x000fe40004807079 */
[----:B------:R-:W-:Y:S02]  /*80e0*/  F2FP.SATFINITE.E4M3.F32.PACK_AB_MERGE_C R122, R25, R24, R122 ;  /* 0x00000018197a723e */ /* 0x000fe4000480707a */
[----:B------:R-:W-:Y:S02]  /*80f0*/  F2FP.SATFINITE.E4M3.F32.PACK_AB_MERGE_C R123, R29, R28, R123 ;  /* 0x0000001c1d7b723e */ /* 0x000fe4000480707b */
[----:B------:R-:W-:Y:S02]  /*8100*/  LEA R125, R88, UR49, 0x3 ;  /* 0x00000031587d7c11 */ /* 0x000fe4000f8e18ff */
[----:B------:R-:W-:Y:S01]  /*8110*/  @P6 SHF.L.U32 R32, R87, 0x1f, RZ ;  /* 0x0000001f57206819 */ /* 0x000fe200000006ff */
[----:B------:R1:W-:Y:S01]  /*8120*/  STS.128 [R116+0x2410], R120 ;  /* 0x0024107874007388 */ /* 0x0003e20000000c00 */
[----:B------:R-:W-:Y:S01]  /*8130*/  @!PT LDS RZ, [RZ] ;  /* 0x00000000fffff984 */ /* 0x000fe20000000800 */
[----:B------:R-:W-:Y:S01]  /*8140*/  @!PT LDS RZ, [RZ] ;  /* 0x00000000fffff984 */ /* 0x000fe20000000800 */
[----:B------:R-:W-:Y:S01]  /*8150*/  @!PT LDS RZ, [RZ] ;  /* 0x00000000fffff984 */ /* 0x000fe20000000800 */
[----:B------:R-:W-:Y:S01]  /*8160*/  @!PT LDS RZ, [RZ] ;  /* 0x00000000fffff984 */ /* 0x000fe20000000800 */
[----:B------:R2:W-:Y:S07]  /*8170*/  MEMBAR.ALL.CTA ;  /* 0x0000000000007992 */ /* 0x0005ee0000008000 */
[----:B--2---:R-:W2:Y:S02]  /*8180*/  FENCE.VIEW.ASYNC.S ;  /* 0x00000000000073c6 */ /* 0x004ea40000000000 */
[----:B--2---:R-:W-:Y:S06]  /*8190*/  BAR.SYNC.DEFER_BLOCKING 0x1, 0x80 ;  /* 0x0042000000007b1d */ /* 0x004fec0000010000 */
[----:B------:R-:W-:Y:S05]  /*81a0*/  @P0 BRA `(.L_x_126) ;  /* 0x0000000000340947 */ /* 0x000fea0003800000 */
[----:B------:R-:W2:Y:S01]  /*81b0*/  LDCU.64 UR6, c[0x0][0x348] ;  /* 0x00006900ff0677ac */ /* 0x000ea20008000a00 */
[----:B------:R-:W-:Y:S02]  /*81c0*/  R2UR UR42, R111 ;  /* 0x000000006f2a72ca */ /* 0x000fe400000e0000 */
[----:B------:R-:W-:Y:S01]  /*81d0*/  R2UR UR43, R110 ;  /* 0x000000006e2b72ca */ /* 0x000fe200000e0000 */
[----:B------:R-:W-:Y:S01]  /*81e0*/  UIADD3 UR4, UPT, UPT, UR49, 0x2400, URZ ;  /* 0x0000240031047890 */ /* 0x000fe2000fffe0ff */
[----:B------:R-:W-:Y:S02]  /*81f0*/  R2UR UR44, R108 ;  /* 0x000000006c2c72ca */ /* 0x000fe400000e0000 */
[----:B------:R-:W-:Y:S03]  /*8200*/  R2UR UR45, R109 ;  /* 0x000000006d2d72ca */ /* 0x000fe600000e0000 */
[----:B------:R-:W-:Y:S05]  /*8210*/  IMAD.U32 R107, RZ, RZ, UR4 ;  /* 0x00000004ff6b7e24 */ /* 0x000fea000f8e00ff */
[----:B------:R-:W-:Y:S01]  /*8220*/  R2UR UR40, R107 ;  /* 0x000000006b2872ca */ /* 0x000fe200000e0000 */
[----:B--2---:R-:W-:Y:S04]  /*8230*/  UIADD3 UR4, UP0, UPT, UR6, 0x780, URZ ;  /* 0x0000078006047890 */ /* 0x004fe8000ff1e0ff */
[----:B------:R-:W-:Y:S09]  /*8240*/  UIADD3.X UR5, UPT, UPT, URZ, UR7, URZ, UP0, !UPT ;  /* 0x00000007ff057290 */ /* 0x000ff200087fe4ff */
[----:B------:R2:W-:Y:S01]  /*8250*/  UTMASTG.5D.IM2COL [UR40], [UR4] ;  /* 0x00000028040073b5 */ /* 0x0005e20008060000 */
[----:B------:R0:W-:Y:S01]  /*8260*/  UTMACMDFLUSH ;  /* 0x00000000000079b7 */ /* 0x0001e20000000000 */
[----:B--2---:R-:W-:Y:S04]  /*8270*/  DEPBAR.LE SB0, 0x1 ;  /* 0x000080400000791a */ /* 0x004fe80000000000 */
.L_x_126:
[----:B------:R-:W-:Y:S05]  /*8280*/  BSYNC.RECONVERGENT B0 ;  /* 0x0000000000007941 */ /* 0x000fea0003800200 */
.L_x_125:
[----:B------:R-:W-:Y:S06]  /*8290*/  BAR.SYNC.DEFER_BLOCKING 0x1, 0x80 ;  /* 0x0042000000007b1d */ /* 0x000fec0000010000 */
[----:B------:R-:W2:Y:S01]  /*82a0*/  @P6 SYNCS.PHASECHK.TRANS64.TRYWAIT P0, [R125+URZ+0x220], R32 ;  /* 0x000220207d0065a7 */ /* 0x000ea200080011ff */
[----:B------:R-:W-:Y:S01]  /*82b0*/  BSSY B1, `(.L_x_127) ;  /* 0x0000020000017945 */ /* 0x000fe20003800000 */
[----:B--2---:R-:W-:Y:S03]  /*82c0*/  @P6 SEL R118, RZ, 0x1, !P0 ;  /* 0x00000001ff766807 */ /* 0x004fe60004000000 */
[----:B------:R-:W-:Y:S05]  /*82d0*/  @!P6 BRA `(.L_x_128) ;  /* 0x000000000074e947 */ /* 0x000fea0003800000 */
[----:B------:R-:W-:Y:S01]  /*82e0*/  ISETP.NE.AND P1, PT, R119, RZ, PT ;  /* 0x000000ff7700720c */ /* 0x000fe20003f25270 */
[----:B------:R-:W2:Y:S01]  /*82f0*/  S2R R0, SR_CgaCtaId ;  /* 0x0000000000007919 */ /* 0x000ea20000008800 */
[----:B------:R-:W-:Y:S01]  /*8300*/  ISETP.NE.AND P0, PT, R118, RZ, PT ;  /* 0x000000ff7600720c */ /* 0x000fe20003f05270 */
[----:B------:R-:W-:Y:S10]  /*8310*/  BSSY B0, `(.L_x_129) ;  /* 0x0000008000007945 */ /* 0x000ff40003800000 */
[----:B------:R-:W-:Y:S05]  /*8320*/  @P1 IMAD R2, R88, 0x1000, R91 ;  /* 0x0000100058021824 */ /* 0x000fea00078e025b */
[----:B------:R-:W-:Y:S05]  /*8330*/  @P1 IADD3 R3, PT, PT, R2, UR49, RZ ;  /* 0x0000003102031c10 */ /* 0x000fea000fffe0ff */
[----:B------:R-:W-:Y:S01]  /*8340*/  @P1 IMAD.IADD R3, R3, 0x1, R124 ;  /* 0x0000000103031824 */ /* 0x000fe200078e027c */
[----:B------:R-:W-:Y:S06]  /*8350*/  @P0 BRA `(.L_x_130) ;  /* 0x00000000000c0947 */ /* 0x000fec0003800000 */
[----:B------:R-:W-:Y:S04]  /*8360*/  SHF.L.U32 R4, R87, 0x1f, RZ ;  /* 0x0000001f57047819 */ /* 0x000fe800000006ff */
[----:B------:R-:W3:Y:S02]  /*8370*/  SYNCS.PHASECHK.TRANS64.TRYWAIT P0, [R125+URZ+0x220], R4 ;  /* 0x000220047d0075a7 */ /* 0x000ee400080011ff */
[----:B---3--:R-:W-:Y:S05]  /*8380*/  @!P0 BRA `(.L_x_131) ;  /* 0x0000002000288947 */ /* 0x008fea0003800000 */
.L_x_130:
[----:B------:R-:W-:Y:S05]  /*8390*/  BSYNC B0 ;  /* 0x0000000000007941 */ /* 0x000fea0003800000 */
.L_x_129:
[----:B------:R-:W-:Y:S01]  /*83a0*/  ISETP.NE.AND P0, PT, R119, RZ, PT ;  /* 0x000000ff7700720c */ /* 0x000fe20003f05270 */
[----:B---3--:R-:W-:Y:S02]  /*83b0*/  VIADD R125, R125, 0x230 ;  /* 0x000002307d7d7836 */ /* 0x008fe40000000000 */
[----:B------:R-:W-:Y:S03]  /*83c0*/  VIADD R88, R88, 0x1 ;  /* 0x0000000158587836 */ /* 0x000fe60000000000 */
[----:B--2---:R-:W-:Y:S07]  /*83d0*/  PRMT R0, R0, 0x654, R125 ;  /* 0x0000065400007816 */ /* 0x004fee000000007d */
[----:B------:R2:W3:Y:S04]  /*83e0*/  @P0 LDS.128 R76, [R2+UR49+0x400] ;  /* 0x00040031024c0984 */ /* 0x0004e80008000c00 */
[----:B------:R2:W4:Y:S01]  /*83f0*/  @P0 LDS.128 R80, [R3+0x410] ;  /* 0x0004100003500984 */ /* 0x0005220000000c00 */
[C---:B------:R-:W-:Y:S01]  /*8400*/  ISETP.NE.AND P0, PT, R88.reuse, 0x2, PT ;  /* 0x000000025800780c */ /* 0x040fe20003f05270 */
[----:B------:R-:W-:Y:S01]  /*8410*/  @!PT LDS RZ, [RZ] ;  /* 0x00000000fffff984 */ /* 0x000fe20000000800 */
[----:B------:R-:W-:Y:S01]  /*8420*/  @!PT LDS RZ, [RZ] ;  /* 0x00000000fffff984 */ /* 0x000fe20000000800 */
[----:B------:R-:W-:Y:S01]  /*8430*/  @!PT LDS RZ, [RZ] ;  /* 0x00000000fffff984 */ /* 0x000fe20000000800 */
[----:B------:R-:W-:Y:S01]  /*8440*/  @!PT LDS RZ, [RZ] ;  /* 0x00000000fffff984 */ /* 0x000fe20000000800 */
[----:B------:R5:W-:Y:S06]  /*8450*/  MEMBAR.ALL.CTA ;  /* 0x0000000000007992 */ /* 0x000bec0000008000 */
[----:B-----5:R-:W5:Y:S01]  /*8460*/  FENCE.VIEW.ASYNC.S ;  /* 0x00000000000073c6 */ /* 0x020f620000000000 */
[----:B------:R-:W-:Y:S01]  /*8470*/  SEL R88, R88, RZ, P0 ;  /* 0x000000ff58587207 */ /* 0x000fe20000000000 */
[----:B-----5:R5:W-:Y:S02]  /*8480*/  SYNCS.ARRIVE.TRANS64.RED.A1T0 RZ, [R0+URZ], RZ ;  /* 0x000000ff00ff79a7 */ /* 0x020be400081004ff */
[----:B-----5:R-:W-:Y:S04]  /*8490*/  SEL R0, RZ, 0x1, P0 ;  /* 0x00000001ff007807 */ /* 0x020fe80000000000 */
[----:B--23--:R-:W-:Y:S02]  /*84a0*/  LOP3.LUT R87, R87, R0, RZ, 0x3c, !PT ;  /* 0x0000000057577212 */ /* 0x00cfe400078e3cff */
.L_x_128:
[----:B------:R-:W-:Y:S05]  /*84b0*/  BSYNC B1 ;  /* 0x0000000000017941 */ /* 0x000fea0003800000 */
.L_x_127:
[----:B------:R-:W-:Y:S05]  /*84c0*/  VIADD R0, R39, 0x40 ;  /* 0x0000004027007836 */ /* 0x000fea0000000000 */
[----:B------:R-:W-:Y:S04]  /*84d0*/  SHF.R.U32.HI R0, RZ, 0x15, R0 ;  /* 0x00000015ff007819 */ /* 0x000fe80000011600 */
[----:B------:R-:W-:Y:S11]  /*84e0*/  LOP3.LUT P0, RZ, R0, 0x3, R95, 0x48, !PT ;  /* 0x0000000300ff7812 */ /* 0x000ff6000780485f */
[----:B------:R-:W-:Y:S02]  /*84f0*/  @!UPT UIADD3 URZ, UPT, UPT, URZ, URZ, URZ ;  /* 0x000000fffffff290 */ /* 0x000fe4000fffe0ff */
[----:B------:R-:W-:Y:S05]  /*8500*/  @!P0 BRA `(.L_x_132) ;  /* 0x0000000000408947 */ /* 0x000fea0003800000 */
[----:B------:R-:W2:Y:S01]  /*8510*/  LDCU.64 UR8, c[0x4][0x70] ;  /* 0x01000e00ff0877ac */ /* 0x000ea20008000a00 */
[----:B------:R-:W-:Y:S01]  /*8520*/  MOV R3, 0x0 ;  /* 0x0000000000037802 */ /* 0x000fe20000000f00 */
[----:B------:R-:W-:Y:S02]  /*8530*/  HFMA2 R12, -RZ, RZ, 0, 5.9604644775390625e-08 ;  /* 0x00000001ff0c7431 */ /* 0x000fe400000001ff */
[----:B------:R-:W-:Y:S02]  /*8540*/  IMAD.MOV.U32 R8, RZ, RZ, 0x192 ;  /* 0x00000192ff087424 */ /* 0x000fe400078e00ff */
[----:B------:R-:W-:Y:S01]  /*8550*/  IMAD.MOV.U32 R13, RZ, RZ, RZ ;  /* 0x000000ffff0d7224 */ /* 0x000fe200078e00ff */
[----:B------:R-:W3:Y:S01]  /*8560*/  LDCU.64 UR6, c[0x4][0x78] ;  /* 0x01000f00ff0677ac */ /* 0x000ee20008000a00 */
[----:B------:R-:W1:Y:S01]  /*8570*/  LDC.64 R2, c[0x4][R3] ;  /* 0x0100000003027b82 */ /* 0x000e620000000a00 */
[----:B------:R-:W5:Y:S01]  /*8580*/  LDCU.64 UR4, c[0x4][0x10] ;  /* 0x01000200ff0477ac */ /* 0x000f620008000a00 */
[----:B--2---:R-:W-:Y:S01]  /*8590*/  MOV R5, UR9 ;  /* 0x0000000900057c02 */ /* 0x004fe20008000f00 */
[----:B------:R-:W-:Y:S01]  /*85a0*/  IMAD.U32 R4, RZ, RZ, UR8 ;  /* 0x00000008ff047e24 */ /* 0x000fe2000f8e00ff */
[----:B---3--:R-:W-:Y:S01]  /*85b0*/  MOV R7, UR7 ;  /* 0x0000000700077c02 */ /* 0x008fe20008000f00 */
[----:B------:R-:W-:Y:S01]  /*85c0*/  IMAD.U32 R6, RZ, RZ, UR6 ;  /* 0x00000006ff067e24 */ /* 0x000fe2000f8e00ff */
[----:B-----5:R-:W-:Y:S01]  /*85d0*/  MOV R11, UR5 ;  /* 0x00000005000b7c02 */ /* 0x020fe20008000f00 */
[----:B------:R-:W-:Y:S02]  /*85e0*/  IMAD.U32 R10, RZ, RZ, UR4 ;  /* 0x00000004ff0a7e24 */ /* 0x000fe4000f8e00ff */
[----:B------:R-:W-:Y:S07]  /*85f0*/  LEPC R20, `(.L_x_132) ;  /* 0x000000001014794e */ /* 0x000fee0000000000 */
[----:B-1--4-:R-:W-:Y:S05]  /*8600*/  CALL.ABS.NOINC R2 ;  /* 0x0000000002007343 */ /* 0x012fea0003c00000 */
.L_x_132:
[----:B------:R-:W-:Y:S01]  /*8610*/  ISETP.NE.AND P0, PT, R93, RZ, PT ;  /* 0x000000ff5d00720c */ /* 0x000fe20003f05270 */
[----:B------:R-:W-:Y:S05]  /*8620*/  WARPSYNC.ALL ;  /* 0x0000000000007948 */ /* 0x000fea0003800000 */
[----:B------:R-:W-:Y:S01]  /*8630*/  R2UR UR4, R39 ;  /* 0x00000000270472ca */ /* 0x000fe200000e0000 */
[----:B------:R-:W2:Y:S01]  /*8640*/  S2UR UR6, SR_CgaCtaId ;  /* 0x00000000000679c3 */ /* 0x000ea20000008800 */
[-C--:B------:R-:W-:Y:S01]  /*8650*/  F2FP.F16.E4M3.UNPACK_B R42, R76.reuse ;  /* 0x0000004cff2a723e */ /* 0x080fe200020006ff */
[----:B------:R-:W-:Y:S01]  /*8660*/  BSSY.RECONVERGENT B0, `(.L_x_133) ;  /* 0x000009e000007945 */ /* 0x000fe20003800200 */
[----:B------:R-:W-:Y:S02]  /*8670*/  F2FP.F16.E4M3.UNPACK_B R76, R76.H1 ;  /* 0x0000004cff4c723e */ /* 0x000fe400030006ff */
[-C--:B------:R-:W-:Y:S01]  /*8680*/  F2FP.F16.E4M3.UNPACK_B R46, R77.reuse ;  /* 0x0000004dff2e723e */ /* 0x080fe200020006ff */
[--C-:B------:R-:W-:Y:S01]  /*8690*/  HADD2.F32 R40, -RZ, R42.reuse.H0_H0 ;  /* 0x2000002aff287230 */ /* 0x100fe20000004100 */
[----:B------:R-:W-:Y:S01]  /*86a0*/  F2FP.F16.E4M3.UNPACK_B R77, R77.H1 ;  /* 0x0000004dff4d723e */ /* 0x000fe200030006ff */
[----:B------:R-:W-:Y:S01]  /*86b0*/  HADD2.F32 R42, -RZ, R42.H1_H1 ;  /* 0x3000002aff2a7230 */ /* 0x000fe20000004100 */
[-C--:B------:R-:W-:Y:S01]  /*86c0*/  F2FP.F16.E4M3.UNPACK_B R50, R78.reuse ;  /* 0x0000004eff32723e */ /* 0x080fe200020006ff */
[----:B------:R-:W-:Y:S01]  /*86d0*/  HADD2.F32 R43, -RZ, R76.H0_H0 ;  /* 0x2000004cff2b7230 */ /* 0x000fe20000004100 */
[----:B------:R-:W-:Y:S01]  /*86e0*/  F2FP.F16.E4M3.UNPACK_B R78, R78.H1 ;  /* 0x0000004eff4e723e */ /* 0x000fe200030006ff */
[----:B------:R-:W-:Y:S01]  /*86f0*/  LDTM.16dp32bit_t0_t15.x32 R4, tmem[UR4+0x40] ;  /* 0x00004004000479ee */ /* 0x000fe20008a80000 */
[----:B------:R-:W3:Y:S01]  /*8700*/  LDTM.16dp32bit_t16_t31.x32 R4, tmem[UR4+0x60] ;  /* 0x00006004000479ee */ /* 0x000ee20008aa0000 */
[----:B------:R-:W-:Y:S01]  /*8710*/  NOP ;  /* 0x0000000000007918 */ /* 0x000fe20000000000 */
[--C-:B------:R-:W-:Y:S01]  /*8720*/  HADD2.F32 R45, -RZ, R46.reuse.H0_H0 ;  /* 0x2000002eff2d7230 */ /* 0x100fe20000004100 */
[----:B------:R-:W-:Y:S01]  /*8730*/  R2UR UR5, R117 ;  /* 0x00000000750572ca */ /* 0x000fe200000e0000 */
[----:B------:R-:W-:Y:S01]  /*8740*/  HADD2.F32 R46, -RZ, R46.H1_H1 ;  /* 0x3000002eff2e7230 */ /* 0x000fe20000004100 */
[----:B------:R-:W-:Y:S01]  /*8750*/  F2FP.F16.E4M3.UNPACK_B R54, R79 ;  /* 0x0000004fff36723e */ /* 0x000fe200020006ff */
[--C-:B------:R-:W-:Y:S01]  /*8760*/  HADD2.F32 R49, -RZ, R50.reuse.H0_H0 ;  /* 0x20000032ff317230 */ /* 0x100fe20000004100 */
[----:B----4-:R-:W-:Y:S01]  /*8770*/  F2FP.F16.E4M3.UNPACK_B R58, R80 ;  /* 0x00000050ff3a723e */ /* 0x010fe200020006ff */
        /* <DEDUP_REMOVED lines=8> */
[----:B------:R-:W-:Y:S01]  /*8800*/  UIADD3 UR4, UPT, UPT, UR5, 0x270, URZ ;  /* 0x0000027005047890 */ /* 0x000fe2000fffe0ff */
[----:B------:R-:W-:Y:S01]  /*8810*/  HADD2.F32 R59, -RZ, R58.H1_H1 ;  /* 0x3000003aff3b7230 */ /* 0x000fe20000004100 */
[----:B------:R-:W-:Y:S01]  /*8820*/  F2FP.F16.E4M3.UNPACK_B R80, R80.H1 ;  /* 0x00000050ff50723e */ /* 0x000fe200030006ff */
[--C-:B------:R-:W-:Y:S01]  /*8830*/  HADD2.F32 R61, -RZ, R62.reuse.H0_H0 ;  /* 0x2000003eff3d7230 */ /* 0x100fe20000004100 */
[----:B------:R-:W-:Y:S01]  /*8840*/  F2FP.F16.E4M3.UNPACK_B R81, R81.H1 ;  /* 0x00000051ff51723e */ /* 0x000fe200030006ff */
[----:B------:R-:W-:Y:S01]  /*8850*/  HADD2.F32 R62, -RZ, R62.H1_H1 ;  /* 0x3000003eff3e7230 */ /* 0x000fe20000004100 */
[----:B------:R-:W-:Y:S01]  /*8860*/  F2FP.F16.E4M3.UNPACK_B R82, R82.H1 ;  /* 0x00000052ff52723e */ /* 0x000fe200030006ff */
[--C-:B------:R-:W-:Y:S01]  /*8870*/  HADD2.F32 R65, -RZ, R66.reuse.H0_H0 ;  /* 0x20000042ff417230 */ /* 0x100fe20000004100 */
[----:B--2---:R-:W-:Y:S01]  /*8880*/  UPRMT UR4, UR6, 0x654, UR4 ;  /* 0x0000065406047896 */ /* 0x004fe20008000004 */
[C---:B---3--:R-:W-:Y:S01]  /*8890*/  FMUL R4, R38.reuse, R4 ;  /* 0x0000000426047220 */ /* 0x048fe20000400000 */
[C---:B------:R-:W-:Y:S01]  /*88a0*/  FMUL R5, R38.reuse, R5 ;  /* 0x0000000526057220 */ /* 0x040fe20000400000 */
[C---:B------:R-:W-:Y:S01]  /*88b0*/  FMUL R8, R38.reuse, R8 ;  /* 0x0000000826087220 */ /* 0x040fe20000400000 */
[C---:B------:R-:W-:Y:S01]  /*88c0*/  FMUL R9, R38.reuse, R9 ;  /* 0x0000000926097220 */ /* 0x040fe20000400000 */
[C---:B------:R-:W-:Y:S01]  /*88d0*/  FFMA R4, R41.reuse, R40, R4 ;  /* 0x0000002829047223 */ /* 0x040fe20000000004 */
[C---:B------:R-:W-:Y:S01]  /*88e0*/  FFMA R5, R41.reuse, R42, R5 ;  /* 0x0000002a29057223 */ /* 0x040fe20000000005 */
[C---:B------:R-:W-:Y:S01]  /*88f0*/  FMUL R12, R38.reuse, R12 ;  /* 0x0000000c260c7220 */ /* 0x040fe20000400000 */
[C---:B------:R-:W-:Y:S01]  /*8900*/  FMUL R13, R38.reuse, R13 ;  /* 0x0000000d260d7220 */ /* 0x040fe20000400000 */
[----:B------:R-:W-:Y:S01]  /*8910*/  SYNCS.ARRIVE.TRANS64.RED.A1T0 RZ, [UR4], RZ ;  /* 0x000000ffffff79a7 */ /* 0x000fe20008100404 */
[C---:B------:R-:W-:Y:S01]  /*8920*/  FMUL R16, R38.reuse, R16 ;  /* 0x0000001026107220 */ /* 0x040fe20000400000 */
[C---:B------:R-:W-:Y:S01]  /*8930*/  FMUL R17, R38.reuse, R17 ;  /* 0x0000001126117220 */ /* 0x040fe20000400000 */
[C---:B------:R-:W-:Y:S01]  /*8940*/  FMUL R0, R38.reuse, R20 ;  /* 0x0000001426007220 */ /* 0x040fe20000400000 */
[C---:B------:R-:W-:Y:S01]  /*8950*/  FMUL R2, R38.reuse, R21 ;  /* 0x0000001526027220 */ /* 0x040fe20000400000 */
[C---:B------:R-:W-:Y:S01]  /*8960*/  FMUL R20, R38.reuse, R24 ;  /* 0x0000001826147220 */ /* 0x040fe20000400000 */
[C---:B------:R-:W-:Y:S01]  /*8970*/  FMUL R21, R38.reuse, R25 ;  /* 0x0000001926157220 */ /* 0x040fe20000400000 */
[----:B------:R-:W-:Y:S02]  /*8980*/  HADD2.F32 R66, -RZ, R66.H1_H1 ;  /* 0x30000042ff427230 */ /* 0x000fe40000004100 */
        /* <DEDUP_REMOVED lines=15> */
[----:B------:R-:W-:Y:S01]  /*8a80*/  FFMA R10, R41, R47, R10 ;  /* 0x0000002f290a7223 */ /* 0x000fe2000000000a */
[----:B------:R-:W-:Y:S01]  /*8a90*/  HADD2.F32 R43, -RZ, R69.H0_H0 ;  /* 0x20000045ff2b7230 */ /* 0x000fe20000004100 */
[----:B-1----:R-:W-:Y:S01]  /*8aa0*/  F2FP.SATFINITE.E4M3.F32.PACK_AB_MERGE_C R112, R7, R6, RZ ;  /* 0x000000060770723e */ /* 0x002fe200048070ff */
        /* <DEDUP_REMOVED lines=8> */
[----:B------:R-:W-:Y:S01]  /*8b30*/  FFMA R14, R41, R51, R14 ;  /* 0x00000033290e7223 */ /* 0x000fe2000000000e */
[C---:B------:R-:W-:Y:S01]  /*8b40*/  FMUL R15, R38.reuse, R15 ;  /* 0x0000000f260f7220 */ /* 0x040fe20000400000 */
[----:B------:R-:W-:Y:S01]  /*8b50*/  F2FP.F16.E4M3.UNPACK_B R83, R83.H1 ;  /* 0x00000053ff53723e */ /* 0x000fe200030006ff */
[--C-:B------:R-:W-:Y:S01]  /*8b60*/  HADD2.F32 R55, -RZ, R79.reuse.H0_H0 ;  /* 0x2000004fff377230 */ /* 0x100fe20000004100 */
[----:B------:R-:W-:Y:S01]  /*8b70*/  F2FP.SATFINITE.E4M3.F32.PACK_AB_MERGE_C R113, R11, R10, RZ ;  /* 0x0000000a0b71723e */ /* 0x000fe200048070ff */
[C---:B------:R-:W-:Y:S01]  /*8b80*/  FFMA R15, R41.reuse, R52, R15 ;  /* 0x00000034290f7223 */ /* 0x040fe2000000000f */
[C---:B------:R-:W-:Y:S01]  /*8b90*/  FFMA R16, R41.reuse, R53, R16 ;  /* 0x0000003529107223 */ /* 0x040fe20000000010 */
[----:B------:R-:W-:Y:S01]  /*8ba0*/  FFMA R17, R41, R54, R17 ;  /* 0x0000003629117223 */ /* 0x000fe20000000011 */
[----:B------:R-:W-:Y:S01]  /*8bb0*/  F2FP.SATFINITE.E4M3.F32.PACK_AB_MERGE_C R113, R9, R8, R113 ;  /* 0x000000080971723e */ /* 0x000fe20004807071 */
[----:B------:R-:W-:Y:S01]  /*8bc0*/  HADD2.F32 R56, -RZ, R79.H1_H1 ;  /* 0x3000004fff387230 */ /* 0x000fe20000004100 */
[----:B------:R-:W-:Y:S01]  /*8bd0*/  F2FP.SATFINITE.E4M3.F32.PACK_AB_MERGE_C R114, R15, R14, RZ ;  /* 0x0000000e0f72723e */ /* 0x000fe200048070ff */
[C---:B------:R-:W-:Y:S01]  /*8be0*/  FMUL R18, R38.reuse, R18 ;  /* 0x0000001226127220 */ /* 0x040fe20000400000 */
[C---:B------:R-:W-:Y:S01]  /*8bf0*/  FMUL R19, R38.reuse, R19 ;  /* 0x0000001326137220 */ /* 0x040fe20000400000 */
[--C-:B------:R-:W-:Y:S02]  /*8c00*/  HADD2.F32 R58, -RZ, R80.reuse.H0_H0 ;  /* 0x20000050ff3a7230 */ /* 0x100fe40000004100 */
[C---:B------:R-:W-:Y:S01]  /*8c10*/  FMUL R3, R38.reuse, R22 ;  /* 0x0000001626037220 */ /* 0x040fe20000400000 */
[C---:B------:R-:W-:Y:S01]  /*8c20*/  FFMA R18, R41.reuse, R55, R18 ;  /* 0x0000003729127223 */ /* 0x040fe20000000012 */
[----:B------:R-:W-:Y:S02]  /*8c30*/  HADD2.F32 R60, -RZ, R80.H1_H1 ;  /* 0x30000050ff3c7230 */ /* 0x000fe40000004100 */
        /* <DEDUP_REMOVED lines=42> */
[----:B------:R-:W-:Y:S03]  /*8ee0*/  IADD3 R70, PT, PT, R36, 0x1, RZ ;  /* 0x0000000124467810 */ /* 0x000fe60007ffe0ff */
        /* <DEDUP_REMOVED lines=13> */
[----:B------:R-:W-:Y:S01]  /*8fc0*/  R2UR UR12, R108 ;  /* 0x000000006c0c72ca */ /* 0x000fe200000e0000 */
[----:B------:R-:W-:Y:S01]  /*8fd0*/  UIADD3 UR8, UPT, UPT, UR49, 0x3400, URZ ;  /* 0x0000340031087890 */ /* 0x000fe2000fffe0ff */
[----:B------:R-:W-:Y:S01]  /*8fe0*/  R2UR UR13, R109 ;  /* 0x000000006d0d72ca */ /* 0x000fe200000e0000 */
[----:B--2---:R-:W-:Y:S04]  /*8ff0*/  UIADD3 UR4, UP0, UPT, UR6, 0x780, URZ ;  /* 0x0000078006047890 */ /* 0x004fe8000ff1e0ff */
[----:B------:R-:W-:Y:S09]  /*9000*/  UIADD3.X UR5, UPT, UPT, URZ, UR7, URZ, UP0, !UPT ;  /* 0x00000007ff057290 */ /* 0x000ff200087fe4ff */
[----:B------:R2:W-:Y:S01]  /*9010*/  UTMASTG.5D.IM2COL [UR8], [UR4] ;  /* 0x00000008040073b5 */ /* 0x0005e20008060000 */
[----:B------:R0:W-:Y:S01]  /*9020*/  UTMACMDFLUSH ;  /* 0x00000000000079b7 */ /* 0x0001e20000000000 */
[----:B--2---:R-:W-:Y:S04]  /*9030*/  DEPBAR.LE SB0, 0x1 ;  /* 0x000080400000791a */ /* 0x004fe80000000000 */
.L_x_134:
[----:B------:R-:W-:Y:S05]  /*9040*/  BSYNC.RECONVERGENT B0 ;  /* 0x0000000000007941 */ /* 0x000fea0003800200 */
.L_x_133:
[----:B------:R-:W-:Y:S01]  /*9050*/  R2UR UR5, R73 ;  /* 0x00000000490572ca */ /* 0x000fe200000e0000 */
[----:B------:R-:W-:Y:S01]  /*9060*/  BAR.SYNC.DEFER_BLOCKING 0x1, 0x80 ;  /* 0x0042000000007b1d */ /* 0x000fe20000010000 */
[----:B------:R-:W-:Y:S01]  /*9070*/  R2UR UR4, R86 ;  /* 0x00000000560472ca */ /* 0x000fe200000e0000 */
[----:B------:R-:W-:Y:S01]  /*9080*/  UISETP.NE.AND UP0, UPT, UR52, URZ, UPT ;  /* 0x000000ff3400728c */ /* 0x000fe2000bf05270 */
[C---:B------:R-:W-:Y:S02]  /*9090*/  ISETP.NE.AND P0, PT, R70.reuse, 0x2, PT ;  /* 0x000000024600780c */ /* 0x040fe40003f05270 */
[----:B------:R-:W-:Y:S02]  /*90a0*/  LOP3.LUT R89, R89, 0x1, RZ, 0x3c, !PT ;  /* 0x0000000159597812 */ /* 0x000fe400078e3cff */
[----:B------:R-:W-:Y:S02]  /*90b0*/  SEL R3, RZ, 0x1, P0 ;  /* 0x00000001ff037807 */ /* 0x000fe40000000000 */
[----:B------:R-:W-:Y:S02]  /*90c0*/  SEL R36, R70, RZ, P0 ;  /* 0x000000ff46247207 */ /* 0x000fe40000000000 */
[----:B------:R-:W-:Y:S01]  /*90d0*/  LOP3.LUT R90, R90, R3, RZ, 0x3c, !PT ;  /* 0x000000035a5a7212 */ /* 0x000fe200078e3cff */
[----:B------:R-:W-:Y:S02]  /*90e0*/  UIADD3 UR24, UPT, UPT, UR36, UR5, URZ ;  /* 0x0000000524187290 */ /* 0x000fe4000fffe0ff */
[----:B------:R-:W-:Y:S01]  /*90f0*/  UIADD3 UR50, UPT, UPT, UR37, UR4, URZ ;  /* 0x0000000425327290 */ /* 0x000fe2000fffe0ff */
[----:B------:R-:W-:Y:S01]  /*9100*/  UMOV UR51, UR61 ;  /* 0x0000003d00337c82 */ /* 0x000fe20008000000 */
[----:B------:R-:W-:Y:S10]  /*9110*/  BRA.U UP0, `(.L_x_135) ;  /* 0xffffffd500147547 */ /* 0x000ff4000b83ffff */
[----:B------:R-:W-:Y:S05]  /*9120*/  EXIT ;  /* 0x000000000000794d */ /* 0x000fea0003800000 */
.L_x_25:
[----:B------:R-:W-:Y:S07]  /*9130*/  MOV R0, UR9 ;  /* 0x0000000900007c02 */ /* 0x000fee0008000f00 */
.L_x_136:
[----:B--2---:R2:W3:Y:S02]  /*9140*/  SYNCS.PHASECHK.TRANS64.TRYWAIT P0, [R0+URZ+0x110], R5 ;  /* 0x00011005000075a7 */ /* 0x0044e400080011ff */
[----:B---3--:R-:W-:Y:S05]  /*9150*/  @!P0 NANOSLEEP.SYNCS 0x989680 ;  /* 0x009896800000895d */ /* 0x008fea0003900000 */
[----:B------:R-:W3:Y:S02]  /*9160*/  @!P0 SYNCS.PHASECHK.TRANS64 P0, [R0+URZ+0x110], R5 ;  /* 0x00011005000085a7 */ /* 0x000ee400080010ff */
[----:B---3--:R-:W-:Y:S05]  /*9170*/  @!P0 BRA `(.L_x_136) ;  /* 0xfffffffc00f08947 */ /* 0x008fea000383ffff */
[----:B------:R-:W-:Y:S05]  /*9180*/  BRA `(.L_x_24) ;  /* 0xffffff8c00187947 */ /* 0x000fea000383ffff */
.L_x_32:
[----:B------:R-:W-:Y:S07]  /*9190*/  MOV R0, UR9 ;  /* 0x0000000900007c02 */ /* 0x000fee0008000f00 */
.L_x_137:
[----:B-1----:R1:W2:Y:S02]  /*91a0*/  SYNCS.PHASECHK.TRANS64.TRYWAIT P0, [R0+URZ+0x110], R5 ;  /* 0x00011005000075a7 */ /* 0x0022a400080011ff */
[----:B--2---:R-:W-:Y:S05]  /*91b0*/  @!P0 NANOSLEEP.SYNCS 0x989680 ;  /* 0x009896800000895d */ /* 0x004fea0003900000 */
[----:B------:R-:W2:Y:S02]  /*91c0*/  @!P0 SYNCS.PHASECHK.TRANS64 P0, [R0+URZ+0x110], R5 ;  /* 0x00011005000085a7 */ /* 0x000ea400080010ff */
[----:B--2---:R-:W-:Y:S05]  /*91d0*/  @!P0 BRA `(.L_x_137) ;  /* 0xfffffffc00f08947 */ /* 0x004fea000383ffff */
[----:B------:R-:W-:Y:S05]  /*91e0*/  BRA `(.L_x_31) ;  /* 0xffffff9000b07947 */ /* 0x000fea000383ffff */
.L_x_37:
[----:B-1----:R-:W-:-:S07]  /*91f0*/  MOV R0, UR29 ;  /* 0x0000001d00007c02 */ /* 0x002fce0008000f00 */
.L_x_138:
[----:B-1----:R1:W2:Y:S02]  /*9200*/  SYNCS.PHASECHK.TRANS64.TRYWAIT P0, [R0+URZ+0x250], R5 ;  /* 0x00025005000075a7 */ /* 0x0022a400080011ff */
[----:B--2---:R-:W-:Y:S05]  /*9210*/  @!P0 NANOSLEEP.SYNCS 0x989680 ;  /* 0x009896800000895d */ /* 0x004fea0003900000 */
[----:B------:R-:W2:Y:S02]  /*9220*/  @!P0 SYNCS.PHASECHK.TRANS64 P0, [R0+URZ+0x250], R5 ;  /* 0x00025005000085a7 */ /* 0x000ea400080010ff */
[----:B--2---:R-:W-:Y:S05]  /*9230*/  @!P0 BRA `(.L_x_138) ;  /* 0xfffffffc00f08947 */ /* 0x004fea000383ffff */
[----:B------:R-:W-:Y:S05]  /*9240*/  BRA `(.L_x_139) ;  /* 0xffffff94008c7947 */ /* 0x000fea000383ffff */
.L_x_41:
[----:B------:R-:W-:-:S07]  /*9250*/  MOV R0, UR4 ;  /* 0x0000000400007c02 */ /* 0x000fce0008000f00 */
.L_x_140:
[----:B-1----:R1:W2:Y:S02]  /*9260*/  SYNCS.PHASECHK.TRANS64.TRYWAIT P0, [R0+URZ], R5 ;  /* 0x00000005000075a7 */ /* 0x0022a400080011ff */
[----:B--2---:R-:W-:Y:S05]  /*9270*/  @!P0 NANOSLEEP.SYNCS 0x989680 ;  /* 0x009896800000895d */ /* 0x004fea0003900000 */
[----:B------:R-:W2:Y:S02]  /*9280*/  @!P0 SYNCS.PHASECHK.TRANS64 P0, [R0+URZ], R5 ;  /* 0x00000005000085a7 */ /* 0x000ea400080010ff */
[----:B--2---:R-:W-:Y:S05]  /*9290*/  @!P0 BRA `(.L_x_140) ;  /* 0xfffffffc00f08947 */ /* 0x004fea000383ffff */
[----:B------:R-:W-:Y:S05]  /*92a0*/  BRA `(.L_x_141) ;  /* 0xffffff9c00207947 */ /* 0x000fea000383ffff */
.L_x_42:
[----:B-1----:R-:W-:-:S07]  /*92b0*/  MOV R0, UR5 ;  /* 0x0000000500007c02 */ /* 0x002fce0008000f00 */
.L_x_142:
[----:B-1----:R1:W2:Y:S02]  /*92c0*/  SYNCS.PHASECHK.TRANS64.TRYWAIT P0, [R0+URZ], R3 ;  /* 0x00000003000075a7 */ /* 0x0022a400080011ff */
[----:B--2---:R-:W-:Y:S05]  /*92d0*/  @!P0 NANOSLEEP.SYNCS 0x989680 ;  /* 0x009896800000895d */ /* 0x004fea0003900000 */
[----:B------:R-:W2:Y:S02]  /*92e0*/  @!P0 SYNCS.PHASECHK.TRANS64 P0, [R0+URZ], R3 ;  /* 0x00000003000085a7 */ /* 0x000ea400080010ff */
[----:B--2---:R-:W-:Y:S05]  /*92f0*/  @!P0 BRA `(.L_x_142) ;  /* 0xfffffffc00f08947 */ /* 0x004fea000383ffff */
[----:B------:R-:W-:Y:S05]  /*9300*/  BRA `(.L_x_143) ;  /* 0xffffff9c002c7947 */ /* 0x000fea000383ffff */
.L_x_43:
[----:B------:R-:W-:-:S07]  /*9310*/  MOV R0, UR5 ;  /* 0x0000000500007c02 */ /* 0x000fce0008000f00 */
.L_x_144:
[----:B-1----:R1:W2:Y:S02]  /*9320*/  SYNCS.PHASECHK.TRANS64.TRYWAIT P0, [R0+URZ], R3 ;  /* 0x00000003000075a7 */ /* 0x0022a400080011ff */
[----:B--2---:R-:W-:Y:S05]  /*9330*/  @!P0 NANOSLEEP.SYNCS 0x989680 ;  /* 0x009896800000895d */ /* 0x004fea0003900000 */
[----:B------:R-:W2:Y:S02]  /*9340*/  @!P0 SYNCS.PHASECHK.TRANS64 P0, [R0+URZ], R3 ;  /* 0x00000003000085a7 */ /* 0x000ea400080010ff */
[----:B--2---:R-:W-:Y:S05]  /*9350*/  @!P0 BRA `(.L_x_144) ;  /* 0xfffffffc00f08947 */ /* 0x004fea000383ffff */
[----:B------:R-:W-:Y:S05]  /*9360*/  BRA `(.L_x_145) ;  /* 0xffffff9c00387947 */ /* 0x000fea000383ffff */
.L_x_44:
[----:B------:R-:W-:-:S07]  /*9370*/  MOV R0, UR5 ;  /* 0x0000000500007c02 */ /* 0x000fce0008000f00 */
.L_x_146:
[----:B-1----:R1:W2:Y:S02]  /*9380*/  SYNCS.PHASECHK.TRANS64.TRYWAIT P0, [R0+URZ], R3 ;  /* 0x00000003000075a7 */ /* 0x0022a400080011ff */
[----:B--2---:R-:W-:Y:S05]  /*9390*/  @!P0 NANOSLEEP.SYNCS 0x989680 ;  /* 0x009896800000895d */ /* 0x004fea0003900000 */
[----:B------:R-:W2:Y:S02]  /*93a0*/  @!P0 SYNCS.PHASECHK.TRANS64 P0, [R0+URZ], R3 ;  /* 0x00000003000085a7 */ /* 0x000ea400080010ff */
[----:B--2---:R-:W-:Y:S05]  /*93b0*/  @!P0 BRA `(.L_x_146) ;  /* 0xfffffffc00f08947 */ /* 0x004fea000383ffff */
[----:B------:R-:W-:Y:S05]  /*93c0*/  BRA `(.L_x_147) ;  /* 0xffffff9c00447947 */ /* 0x000fea000383ffff */
.L_x_45:
[----:B------:R-:W-:-:S07]  /*93d0*/  MOV R0, UR5 ;  /* 0x0000000500007c02 */ /* 0x000fce0008000f00 */
.L_x_148:
[----:B-1----:R1:W2:Y:S02]  /*93e0*/  SYNCS.PHASECHK.TRANS64.TRYWAIT P0, [R0+URZ], R3 ;  /* 0x00000003000075a7 */ /* 0x0022a400080011ff */
[----:B--2---:R-:W-:Y:S05]  /*93f0*/  @!P0 NANOSLEEP.SYNCS 0x989680 ;  /* 0x009896800000895d */ /* 0x004fea0003900000 */
[----:B------:R-:W2:Y:S02]  /*9400*/  @!P0 SYNCS.PHASECHK.TRANS64 P0, [R0+URZ], R3 ;  /* 0x00000003000085a7 */ /* 0x000ea400080010ff */
[----:B--2---:R-:W-:Y:S05]  /*9410*/  @!P0 BRA `(.L_x_148) ;  /* 0xfffffffc00f08947 */ /* 0x004fea000383ffff */
[----:B------:R-:W-:Y:S05]  /*9420*/  BRA `(.L_x_149) ;  /* 0xffffff9c00507947 */ /* 0x000fea000383ffff */
.L_x_46:
[----:B------:R-:W-:-:S07]  /*9430*/  MOV R0, UR5 ;  /* 0x0000000500007c02 */ /* 0x000fce0008000f00 */
.L_x_150:
[----:B-1----:R1:W2:Y:S02]  /*9440*/  SYNCS.PHASECHK.TRANS64.TRYWAIT P0, [R0+URZ], R3 ;  /* 0x00000003000075a7 */ /* 0x0022a400080011ff */
[----:B--2---:R-:W-:Y:S05]  /*9450*/  @!P0 NANOSLEEP.SYNCS 0x989680 ;  /* 0x009896800000895d */ /* 0x004fea0003900000 */
[----:B------:R-:W2:Y:S02]  /*9460*/  @!P0 SYNCS.PHASECHK.TRANS64 P0, [R0+URZ], R3 ;  /* 0x00000003000085a7 */ /* 0x000ea400080010ff */
[----:B--2---:R-:W-:Y:S05]  /*9470*/  @!P0 BRA `(.L_x_150) ;  /* 0xfffffffc00f08947 */ /* 0x004fea000383ffff */
[----:B------:R-:W-:Y:S05]  /*9480*/  BRA `(.L_x_151) ;  /* 0xffffff9c005c7947 */ /* 0x000fea000383ffff */
.L_x_47:
[----:B------:R-:W-:-:S07]  /*9490*/  MOV R0, UR5 ;  /* 0x0000000500007c02 */ /* 0x000fce0008000f00 */
.L_x_152:
[----:B-1----:R1:W2:Y:S02]  /*94a0*/  SYNCS.PHASECHK.TRANS64.TRYWAIT P0, [R0+URZ], R3 ;  /* 0x00000003000075a7 */ /* 0x0022a400080011ff */
[----:B--2---:R-:W-:Y:S05]  /*94b0*/  @!P0 NANOSLEEP.SYNCS 0x989680 ;  /* 0x009896800000895d */ /* 0x004fea0003900000 */
[----:B------:R-:W2:Y:S02]  /*94c0*/  @!P0 SYNCS.PHASECHK.TRANS64 P0, [R0+URZ], R3 ;  /* 0x00000003000085a7 */ /* 0x000ea400080010ff */
[----:B--2---:R-:W-:Y:S05]  /*94d0*/  @!P0 BRA `(.L_x_152) ;  /* 0xfffffffc00f08947 */ /* 0x004fea000383ffff */
[----:B------:R-:W-:Y:S05]  /*94e0*/  BRA `(.L_x_153) ;  /* 0xffffff9c00687947 */ /* 0x000fea000383ffff */
.L_x_48:
[----:B------:R-:W-:-:S07]  /*94f0*/  MOV R0, UR5 ;  /* 0x0000000500007c02 */ /* 0x000fce0008000f00 */
.L_x_154:
[----:B-1----:R1:W2:Y:S02]  /*9500*/  SYNCS.PHASECHK.TRANS64.TRYWAIT P0, [R0+URZ], R3 ;  /* 0x00000003000075a7 */ /* 0x0022a400080011ff */
[----:B--2---:R-:W-:Y:S05]  /*9510*/  @!P0 NANOSLEEP.SYNCS 0x989680 ;  /* 0x009896800000895d */ /* 0x004fea0003900000 */
[----:B------:R-:W2:Y:S02]  /*9520*/  @!P0 SYNCS.PHASECHK.TRANS64 P0, [R0+URZ], R3 ;  /* 0x00000003000085a7 */ /* 0x000ea400080010ff */
[----:B--2---:R-:W-:Y:S05]  /*9530*/  @!P0 BRA `(.L_x_154) ;  /* 0xfffffffc00f08947 */ /* 0x004fea000383ffff */
[----:B------:R-:W-:Y:S05]  /*9540*/  BRA `(.L_x_155) ;  /* 0xffffff9c00747947 */ /* 0x000fea000383ffff */
.L_x_49:
[----:B------:R-:W-:-:S07]  /*9550*/  MOV R0, UR5 ;  /* 0x0000000500007c02 */ /* 0x000fce0008000f00 */
.L_x_156:
[----:B-1----:R1:W2:Y:S02]  /*9560*/  SYNCS.PHASECHK.TRANS64.TRYWAIT P0, [R0+URZ], R3 ;  /* 0x00000003000075a7 */ /* 0x0022a400080011ff */
[----:B--2---:R-:W-:Y:S05]  /*9570*/  @!P0 NANOSLEEP.SYNCS 0x989680 ;  /* 0x009896800000895d */ /* 0x004fea0003900000 */
[----:B------:R-:W2:Y:S02]  /*9580*/  @!P0 SYNCS.PHASECHK.TRANS64 P0, [R0+URZ], R3 ;  /* 0x00000003000085a7 */ /* 0x000ea400080010ff */
[----:B--2---:R-:W-:Y:S05]  /*9590*/  @!P0 BRA `(.L_x_156) ;  /* 0xfffffffc00f08947 */ /* 0x004fea000383ffff */
[----:B------:R-:W-:Y:S05]  /*95a0*/  BRA `(.L_x_157) ;  /* 0xffffff9c00807947 */ /* 0x000fea000383ffff */
.L_x_50:
[----:B------:R-:W-:-:S07]  /*95b0*/  MOV R0, UR5 ;  /* 0x0000000500007c02 */ /* 0x000fce0008000f00 */
.L_x_158:
[----:B-1----:R1:W2:Y:S02]  /*95c0*/  SYNCS.PHASECHK.TRANS64.TRYWAIT P0, [R0+URZ], R3 ;  /* 0x00000003000075a7 */ /* 0x0022a400080011ff */
[----:B--2---:R-:W-:Y:S05]  /*95d0*/  @!P0 NANOSLEEP.SYNCS 0x989680 ;  /* 0x009896800000895d */ /* 0x004fea0003900000 */
[----:B------:R-:W2:Y:S02]  /*95e0*/  @!P0 SYNCS.PHASECHK.TRANS64 P0, [R0+URZ], R3 ;  /* 0x00000003000085a7 */ /* 0x000ea400080010ff */
[----:B--2---:R-:W-:Y:S05]  /*95f0*/  @!P0 BRA `(.L_x_158) ;  /* 0xfffffffc00f08947 */ /* 0x004fea000383ffff */
[----:B------:R-:W-:Y:S05]  /*9600*/  BRA `(.L_x_159) ;  /* 0xffffff9c008c7947 */ /* 0x000fea000383ffff */
.L_x_51:
[----:B------:R-:W-:-:S07]  /*9610*/  MOV R0, UR5 ;  /* 0x0000000500007c02 */ /* 0x000fce0008000f00 */
.L_x_160:
[----:B-1----:R1:W2:Y:S02]  /*9620*/  SYNCS.PHASECHK.TRANS64.TRYWAIT P0, [R0+URZ], R3 ;  /* 0x00000003000075a7 */ /* 0x0022a400080011ff */
[----:B--2---:R-:W-:Y:S05]  /*9630*/  @!P0 NANOSLEEP.SYNCS 0x989680 ;  /* 0x009896800000895d */ /* 0x004fea0003900000 */
[----:B------:R-:W2:Y:S02]  /*9640*/  @!P0 SYNCS.PHASECHK.TRANS64 P0, [R0+URZ], R3 ;  /* 0x00000003000085a7 */ /* 0x000ea400080010ff */
[----:B--2---:R-:W-:Y:S05]  /*9650*/  @!P0 BRA `(.L_x_160) ;  /* 0xfffffffc00f08947 */ /* 0x004fea000383ffff */
[----:B------:R-:W-:Y:S05]  /*9660*/  BRA `(.L_x_161) ;  /* 0xffffff9c00987947 */ /* 0x000fea000383ffff */
.L_x_52:
[----:B------:R-:W-:-:S07]  /*9670*/  MOV R0, UR5 ;  /* 0x0000000500007c02 */ /* 0x000fce0008000f00 */
.L_x_162:
[----:B-1----:R1:W2:Y:S02]  /*9680*/  SYNCS.PHASECHK.TRANS64.TRYWAIT P0, [R0+URZ], R3 ;  /* 0x00000003000075a7 */ /* 0x0022a400080011ff */
[----:B--2---:R-:W-:Y:S05]  /*9690*/  @!P0 NANOSLEEP.SYNCS 0x989680 ;  /* 0x009896800000895d */ /* 0x004fea0003900000 */
[----:B------:R-:W2:Y:S02]  /*96a0*/  @!P0 SYNCS.PHASECHK.TRANS64 P0, [R0+URZ], R3 ;  /* 0x00000003000085a7 */ /* 0x000ea400080010ff */
[----:B--2---:R-:W-:Y:S05]  /*96b0*/  @!P0 BRA `(.L_x_162) ;  /* 0xfffffffc00f08947 */ /* 0x004fea000383ffff */
[----:B------:R-:W-:Y:S05]  /*96c0*/  BRA `(.L_x_163) ;  /* 0xffffff9c00a47947 */ /* 0x000fea000383ffff */
.L_x_53:
[----:B------:R-:W-:-:S07]  /*96d0*/  MOV R0, UR5 ;  /* 0x0000000500007c02 */ /* 0x000fce0008000f00 */
.L_x_164:
[----:B-1----:R1:W2:Y:S02]  /*96e0*/  SYNCS.PHASECHK.TRANS64.TRYWAIT P0, [R0+URZ], R3 ;  /* 0x00000003000075a7 */ /* 0x0022a400080011ff */
[----:B--2---:R-:W-:Y:S05]  /*96f0*/  @!P0 NANOSLEEP.SYNCS 0x989680 ;  /* 0x009896800000895d */ /* 0x004fea0003900000 */
[----:B------:R-:W2:Y:S02]  /*9700*/  @!P0 SYNCS.PHASECHK.TRANS64 P0, [R0+URZ], R3 ;  /* 0x00000003000085a7 */ /* 0x000ea400080010ff */
[----:B--2---:R-:W-:Y:S05]  /*9710*/  @!P0 BRA `(.L_x_164) ;  /* 0xfffffffc00f08947 */ /* 0x004fea000383ffff */
[----:B------:R-:W-:Y:S05]  /*9720*/  BRA `(.L_x_165) ;  /* 0xffffff9c00b07947 */ /* 0x000fea000383ffff */
.L_x_54:
[----:B------:R-:W-:-:S07]  /*9730*/  MOV R0, UR5 ;  /* 0x0000000500007c02 */ /* 0x000fce0008000f00 */
.L_x_166:
[----:B-1----:R1:W2:Y:S02]  /*9740*/  SYNCS.PHASECHK.TRANS64.TRYWAIT P0, [R0+URZ], R3 ;  /* 0x00000003000075a7 */ /* 0x0022a400080011ff */
[----:B--2---:R-:W-:Y:S05]  /*9750*/  @!P0 NANOSLEEP.SYNCS 0x989680 ;  /* 0x009896800000895d */ /* 0x004fea0003900000 */
[----:B------:R-:W2:Y:S02]  /*9760*/  @!P0 SYNCS.PHASECHK.TRANS64 P0, [R0+URZ], R3 ;  /* 0x00000003000085a7 */ /* 0x000ea400080010ff */
[----:B--2---:R-:W-:Y:S05]  /*9770*/  @!P0 BRA `(.L_x_166) ;  /* 0xfffffffc00f08947 */ /* 0x004fea000383ffff */
[----:B------:R-:W-:Y:S05]  /*9780*/  BRA `(.L_x_167) ;  /* 0xffffff9c00bc7947 */ /* 0x000fea000383ffff */
.L_x_55:
[----:B------:R-:W-:-:S07]  /*9790*/  MOV R0, UR5 ;  /* 0x0000000500007c02 */ /* 0x000fce0008000f00 */
.L_x_168:
[----:B-1----:R1:W2:Y:S02]  /*97a0*/  SYNCS.PHASECHK.TRANS64.TRYWAIT P0, [R0+URZ], R3 ;  /* 0x00000003000075a7 */ /* 0x0022a400080011ff */
[----:B--2---:R-:W-:Y:S05]  /*97b0*/  @!P0 NANOSLEEP.SYNCS 0x989680 ;  /* 0x009896800000895d */ /* 0x004fea0003900000 */
[----:B------:R-:W2:Y:S02]  /*97c0*/  @!P0 SYNCS.PHASECHK.TRANS64 P0, [R0+URZ], R3 ;  /* 0x00000003000085a7 */ /* 0x000ea400080010ff */
[----:B--2---:R-:W-:Y:S05]  /*97d0*/  @!P0 BRA `(.L_x_168) ;  /* 0xfffffffc00f08947 */ /* 0x004fea000383ffff */
[----:B------:R-:W-:Y:S05]  /*97e0*/  BRA `(.L_x_169) ;  /* 0xffffff9c00c87947 */ /* 0x000fea000383ffff */
.L_x_56:
[----:B------:R-:W-:-:S07]  /*97f0*/  MOV R0, UR5 ;  /* 0x0000000500007c02 */ /* 0x000fce0008000f00 */
.L_x_170:
[----:B-1----:R1:W2:Y:S02]  /*9800*/  SYNCS.PHASECHK.TRANS64.TRYWAIT P0, [R0+URZ], R3 ;  /* 0x00000003000075a7 */ /* 0x0022a400080011ff */
[----:B--2---:R-:W-:Y:S05]  /*9810*/  @!P0 NANOSLEEP.SYNCS 0x989680 ;  /* 0x009896800000895d */ /* 0x004fea0003900000 */
[----:B------:R-:W2:Y:S02]  /*9820*/  @!P0 SYNCS.PHASECHK.TRANS64 P0, [R0+URZ], R3 ;  /* 0x00000003000085a7 */ /* 0x000ea400080010ff */
[----:B--2---:R-:W-:Y:S05]  /*9830*/  @!P0 BRA `(.L_x_170) ;  /* 0xfffffffc00f08947 */ /* 0x004fea000383ffff */
[----:B------:R-:W-:Y:S05]  /*9840*/  BRA `(.L_x_171) ;  /* 0xffffff9c00d47947 */ /* 0x000fea000383ffff */
.L_x_57:
[----:B------:R-:W-:-:S07]  /*9850*/  MOV R0, UR5 ;  /* 0x0000000500007c02 */ /* 0x000fce0008000f00 */
.L_x_172:
[----:B-1----:R1:W2:Y:S02]  /*9860*/  SYNCS.PHASECHK.TRANS64.TRYWAIT P0, [R0+URZ], R3 ;  /* 0x00000003000075a7 */ /* 0x0022a400080011ff */
[----:B--2---:R-:W-:Y:S05]  /*9870*/  @!P0 NANOSLEEP.SYNCS 0x989680 ;  /* 0x009896800000895d */ /* 0x004fea0003900000 */
[----:B------:R-:W2:Y:S02]  /*9880*/  @!P0 SYNCS.PHASECHK.TRANS64 P0, [R0+URZ], R3 ;  /* 0x00000003000085a7 */ /* 0x000ea400080010ff */
[----:B--2---:R-:W-:Y:S05]  /*9890*/  @!P0 BRA `(.L_x_172) ;  /* 0xfffffffc00f08947 */ /* 0x004fea000383ffff */
[----:B------:R-:W-:Y:S05]  /*98a0*/  BRA `(.L_x_173) ;  /* 0xffffff9c00e07947 */ /* 0x000fea000383ffff */
.L_x_58:
[----:B------:R-:W-:-:S07]  /*98b0*/  MOV R0, UR5 ;  /* 0x0000000500007c02 */ /* 0x000fce0008000f00 */
.L_x_174:
[----:B-1----:R1:W2:Y:S02]  /*98c0*/  SYNCS.PHASECHK.TRANS64.TRYWAIT P0, [R0+URZ], R3 ;  /* 0x00000003000075a7 */ /* 0x0022a400080011ff */
[----:B--2---:R-:W-:Y:S05]  /*98d0*/  @!P0 NANOSLEEP.SYNCS 0x989680 ;  /* 0x009896800000895d */ /* 0x004fea0003900000 */
[----:B------:R-:W2:Y:S02]  /*98e0*/  @!P0 SYNCS.PHASECHK.TRANS64 P0, [R0+URZ], R3 ;  /* 0x00000003000085a7 */ /* 0x000ea400080010ff */
[----:B--2---:R-:W-:Y:S05]  /*98f0*/  @!P0 BRA `(.L_x_174) ;  /* 0xfffffffc00f08947 */ /* 0x004fea000383ffff */
[----:B------:R-:W-:Y:S05]  /*9900*/  BRA `(.L_x_175) ;  /* 0xffffff9c00ec7947 */ /* 0x000fea000383ffff */
.L_x_59:
[----:B------:R-:W-:-:S07]  /*9910*/  MOV R0, UR5 ;  /* 0x0000000500007c02 */ /* 0x000fce0008000f00 */
.L_x_176:
[----:B-1----:R1:W2:Y:S02]  /*9920*/  SYNCS.PHASECHK.TRANS64.TRYWAIT P0, [R0+URZ], R3 ;  /* 0x00000003000075a7 */ /* 0x0022a400080011ff */
[----:B--2---:R-:W-:Y:S05]  /*9930*/  @!P0 NANOSLEEP.SYNCS 0x989680 ;  /* 0x009896800000895d */ /* 0x004fea0003900000 */
[----:B------:R-:W2:Y:S02]  /*9940*/  @!P0 SYNCS.PHASECHK.TRANS64 P0, [R0+URZ], R3 ;  /* 0x00000003000085a7 */ /* 0x000ea400080010ff */
[----:B--2---:R-:W-:Y:S05]  /*9950*/  @!P0 BRA `(.L_x_176) ;  /* 0xfffffffc00f08947 */ /* 0x004fea000383ffff */
[----:B------:R-:W-:Y:S05]  /*9960*/  BRA `(.L_x_177) ;  /* 0xffffff9c00f87947 */ /* 0x000fea000383ffff */
.L_x_60:
[----:B------:R-:W-:-:S07]  /*9970*/  MOV R0, UR5 ;  /* 0x0000000500007c02 */ /* 0x000fce0008000f00 */
.L_x_178:
[----:B-1----:R1:W2:Y:S02]  /*9980*/  SYNCS.PHASECHK.TRANS64.TRYWAIT P0, [R0+URZ], R3 ;  /* 0x00000003000075a7 */ /* 0x0022a400080011ff */
[----:B--2---:R-:W-:Y:S05]  /*9990*/  @!P0 NANOSLEEP.SYNCS 0x989680 ;  /* 0x009896800000895d */ /* 0x004fea0003900000 */
[----:B------:R-:W2:Y:S02]  /*99a0*/  @!P0 SYNCS.PHASECHK.TRANS64 P0, [R0+URZ], R3 ;  /* 0x00000003000085a7 */ /* 0x000ea400080010ff */
[----:B--2---:R-:W-:Y:S05]  /*99b0*/  @!P0 BRA `(.L_x_178) ;  /* 0xfffffffc00f08947 */ /* 0x004fea000383ffff */
[----:B------:R-:W-:Y:S05]  /*99c0*/  BRA `(.L_x_179) ;  /* 0xffffffa000047947 */ /* 0x000fea000383ffff */
.L_x_61:
[----:B------:R-:W-:-:S07]  /*99d0*/  MOV R0, UR5 ;  /* 0x0000000500007c02 */ /* 0x000fce0008000f00 */
.L_x_180:
[----:B-1----:R1:W2:Y:S02]  /*99e0*/  SYNCS.PHASECHK.TRANS64.TRYWAIT P0, [R0+URZ], R3 ;  /* 0x00000003000075a7 */ /* 0x0022a400080011ff */
[----:B--2---:R-:W-:Y:S05]  /*99f0*/  @!P0 NANOSLEEP.SYNCS 0x989680 ;  /* 0x009896800000895d */ /* 0x004fea0003900000 */
[----:B------:R-:W2:Y:S02]  /*9a00*/  @!P0 SYNCS.PHASECHK.TRANS64 P0, [R0+URZ], R3 ;  /* 0x00000003000085a7 */ /* 0x000ea400080010ff */
[----:B--2---:R-:W-:Y:S05]  /*9a10*/  @!P0 BRA `(.L_x_180) ;  /* 0xfffffffc00f08947 */ /* 0x004fea000383ffff */
[----:B------:R-:W-:Y:S05]  /*9a20*/  BRA `(.L_x_181) ;  /* 0xffffffa000107947 */ /* 0x000fea000383ffff */
.L_x_62:
[----:B------:R-:W-:-:S07]  /*9a30*/  MOV R0, UR5 ;  /* 0x0000000500007c02 */ /* 0x000fce0008000f00 */
.L_x_182:
[----:B-1----:R1:W2:Y:S02]  /*9a40*/  SYNCS.PHASECHK.TRANS64.TRYWAIT P0, [R0+URZ], R3 ;  /* 0x00000003000075a7 */ /* 0x0022a400080011ff */
[----:B--2---:R-:W-:Y:S05]  /*9a50*/  @!P0 NANOSLEEP.SYNCS 0x989680 ;  /* 0x009896800000895d */ /* 0x004fea0003900000 */
[----:B------:R-:W2:Y:S02]  /*9a60*/  @!P0 SYNCS.PHASECHK.TRANS64 P0, [R0+URZ], R3 ;  /* 0x00000003000085a7 */ /* 0x000ea400080010ff */
[----:B--2---:R-:W-:Y:S05]  /*9a70*/  @!P0 BRA `(.L_x_182) ;  /* 0xfffffffc00f08947 */ /* 0x004fea000383ffff */
[----:B------:R-:W-:Y:S05]  /*9a80*/  BRA `(.L_x_183) ;  /* 0xffffffa0001c7947 */ /* 0x000fea000383ffff */
.L_x_63:
[----:B------:R-:W-:-:S07]  /*9a90*/  MOV R0, UR5 ;  /* 0x0000000500007c02 */ /* 0x000fce0008000f00 */
.L_x_184:
[----:B-1----:R1:W2:Y:S02]  /*9aa0*/  SYNCS.PHASECHK.TRANS64.TRYWAIT P0, [R0+URZ], R3 ;  /* 0x00000003000075a7 */ /* 0x0022a400080011ff */
[----:B--2---:R-:W-:Y:S05]  /*9ab0*/  @!P0 NANOSLEEP.SYNCS 0x989680 ;  /* 0x009896800000895d */ /* 0x004fea0003900000 */
[----:B------:R-:W2:Y:S02]  /*9ac0*/  @!P0 SYNCS.PHASECHK.TRANS64 P0, [R0+URZ], R3 ;  /* 0x00000003000085a7 */ /* 0x000ea400080010ff */
[----:B--2---:R-:W-:Y:S05]  /*9ad0*/  @!P0 BRA `(.L_x_184) ;  /* 0xfffffffc00f08947 */ /* 0x004fea000383ffff */
[----:B------:R-:W-:Y:S05]  /*9ae0*/  BRA `(.L_x_185) ;  /* 0xffffffa000287947 */ /* 0x000fea000383ffff */
.L_x_64:
[----:B------:R-:W-:-:S07]  /*9af0*/  MOV R0, UR5 ;  /* 0x0000000500007c02 */ /* 0x000fce0008000f00 */
.L_x_186:
[----:B-1----:R1:W2:Y:S02]  /*9b00*/  SYNCS.PHASECHK.TRANS64.TRYWAIT P0, [R0+URZ], R3 ;  /* 0x00000003000075a7 */ /* 0x0022a400080011ff */
[----:B--2---:R-:W-:Y:S05]  /*9b10*/  @!P0 NANOSLEEP.SYNCS 0x989680 ;  /* 0x009896800000895d */ /* 0x004fea0003900000 */
[----:B------:R-:W2:Y:S02]  /*9b20*/  @!P0 SYNCS.PHASECHK.TRANS64 P0, [R0+URZ], R3 ;  /* 0x00000003000085a7 */ /* 0x000ea400080010ff */
[----:B--2---:R-:W-:Y:S05]  /*9b30*/  @!P0 BRA `(.L_x_186) ;  /* 0xfffffffc00f08947 */ /* 0x004fea000383ffff */
[----:B------:R-:W-:Y:S05]  /*9b40*/  BRA `(.L_x_187) ;  /* 0xffffffa000347947 */ /* 0x000fea000383ffff */
.L_x_65:
[----:B------:R-:W-:-:S07]  /*9b50*/  MOV R0, UR5 ;  /* 0x0000000500007c02 */ /* 0x000fce0008000f00 */
.L_x_188:
[----:B-1----:R1:W2:Y:S02]  /*9b60*/  SYNCS.PHASECHK.TRANS64.TRYWAIT P0, [R0+URZ], R3 ;  /* 0x00000003000075a7 */ /* 0x0022a400080011ff */
[----:B--2---:R-:W-:Y:S05]  /*9b70*/  @!P0 NANOSLEEP.SYNCS 0x989680 ;  /* 0x009896800000895d */ /* 0x004fea0003900000 */
[----:B------:R-:W2:Y:S02]  /*9b80*/  @!P0 SYNCS.PHASECHK.TRANS64 P0, [R0+URZ], R3 ;  /* 0x00000003000085a7 */ /* 0x000ea400080010ff */
[----:B--2---:R-:W-:Y:S05]  /*9b90*/  @!P0 BRA `(.L_x_188) ;  /* 0xfffffffc00f08947 */ /* 0x004fea000383ffff */
[----:B------:R-:W-:Y:S05]  /*9ba0*/  BRA `(.L_x_189) ;  /* 0xffffffa000407947 */ /* 0x000fea000383ffff */
.L_x_66:
[----:B------:R-:W-:-:S07]  /*9bb0*/  MOV R0, UR5 ;  /* 0x0000000500007c02 */ /* 0x000fce0008000f00 */
.L_x_190:
[----:B-1----:R1:W2:Y:S02]  /*9bc0*/  SYNCS.PHASECHK.TRANS64.TRYWAIT P0, [R0+URZ], R3 ;  /* 0x00000003000075a7 */ /* 0x0022a400080011ff */
[----:B--2---:R-:W-:Y:S05]  /*9bd0*/  @!P0 NANOSLEEP.SYNCS 0x989680 ;  /* 0x009896800000895d */ /* 0x004fea0003900000 */
[----:B------:R-:W2:Y:S02]  /*9be0*/  @!P0 SYNCS.PHASECHK.TRANS64 P0, [R0+URZ], R3 ;  /* 0x00000003000085a7 */ /* 0x000ea400080010ff */
[----:B--2---:R-:W-:Y:S05]  /*9bf0*/  @!P0 BRA `(.L_x_190) ;  /* 0xfffffffc00f08947 */ /* 0x004fea000383ffff */
[----:B------:R-:W-:Y:S05]  /*9c00*/  BRA `(.L_x_191) ;  /* 0xffffffa0004c7947 */ /* 0x000fea000383ffff */
.L_x_67:
[----:B------:R-:W-:-:S07]  /*9c10*/  MOV R0, UR5 ;  /* 0x0000000500007c02 */ /* 0x000fce0008000f00 */
.L_x_192:
[----:B-1----:R1:W2:Y:S02]  /*9c20*/  SYNCS.PHASECHK.TRANS64.TRYWAIT P0, [R0+URZ], R3 ;  /* 0x00000003000075a7 */ /* 0x0022a400080011ff */
[----:B--2---:R-:W-:Y:S05]  /*9c30*/  @!P0 NANOSLEEP.SYNCS 0x989680 ;  /* 0x009896800000895d */ /* 0x004fea0003900000 */
[----:B------:R-:W2:Y:S02]  /*9c40*/  @!P0 SYNCS.PHASECHK.TRANS64 P0, [R0+URZ], R3 ;  /* 0x00000003000085a7 */ /* 0x000ea400080010ff */
[----:B--2---:R-:W-:Y:S05]  /*9c50*/  @!P0 BRA `(.L_x_192) ;  /* 0xfffffffc00f08947 */ /* 0x004fea000383ffff */
[----:B------:R-:W-:Y:S05]  /*9c60*/  BRA `(.L_x_193) ;  /* 0xffffffa000587947 */ /* 0x000fea000383ffff */
.L_x_68:
[----:B------:R-:W-:-:S07]  /*9c70*/  MOV R0, UR5 ;  /* 0x0000000500007c02 */ /* 0x000fce0008000f00 */
.L_x_194:
[----:B-1----:R1:W2:Y:S02]  /*9c80*/  SYNCS.PHASECHK.TRANS64.TRYWAIT P0, [R0+URZ], R3 ;  /* 0x00000003000075a7 */ /* 0x0022a400080011ff */
[----:B--2---:R-:W-:Y:S05]  /*9c90*/  @!P0 NANOSLEEP.SYNCS 0x989680 ;  /* 0x009896800000895d */ /* 0x004fea0003900000 */
[----:B------:R-:W2:Y:S02]  /*9ca0*/  @!P0 SYNCS.PHASECHK.TRANS64 P0, [R0+URZ], R3 ;  /* 0x00000003000085a7 */ /* 0x000ea400080010ff */
[----:B--2---:R-:W-:Y:S05]  /*9cb0*/  @!P0 BRA `(.L_x_194) ;  /* 0xfffffffc00f08947 */ /* 0x004fea000383ffff */
[----:B------:R-:W-:Y:S05]  /*9cc0*/  BRA `(.L_x_195) ;  /* 0xffffffa000647947 */ /* 0x000fea000383ffff */
.L_x_69:
[----:B------:R-:W-:-:S07]  /*9cd0*/  MOV R0, UR5 ;  /* 0x0000000500007c02 */ /* 0x000fce0008000f00 */
.L_x_196:
[----:B-1----:R1:W2:Y:S02]  /*9ce0*/  SYNCS.PHASECHK.TRANS64.TRYWAIT P0, [R0+URZ], R3 ;  /* 0x00000003000075a7 */ /* 0x0022a400080011ff */
[----:B--2---:R-:W-:Y:S05]  /*9cf0*/  @!P0 NANOSLEEP.SYNCS 0x989680 ;  /* 0x009896800000895d */ /* 0x004fea0003900000 */
[----:B------:R-:W2:Y:S02]  /*9d00*/  @!P0 SYNCS.PHASECHK.TRANS64 P0, [R0+URZ], R3 ;  /* 0x00000003000085a7 */ /* 0x000ea400080010ff */
[----:B--2---:R-:W-:Y:S05]  /*9d10*/  @!P0 BRA `(.L_x_196) ;  /* 0xfffffffc00f08947 */ /* 0x004fea000383ffff */
[----:B------:R-:W-:Y:S05]  /*9d20*/  BRA `(.L_x_197) ;  /* 0xffffffa000707947 */ /* 0x000fea000383ffff */
.L_x_70:
[----:B------:R-:W-:-:S07]  /*9d30*/  MOV R0, UR5 ;  /* 0x0000000500007c02 */ /* 0x000fce0008000f00 */
.L_x_198:
[----:B-1----:R1:W2:Y:S02]  /*9d40*/  SYNCS.PHASECHK.TRANS64.TRYWAIT P0, [R0+URZ], R3 ;  /* 0x00000003000075a7 */ /* 0x0022a400080011ff */
[----:B--2---:R-:W-:Y:S05]  /*9d50*/  @!P0 NANOSLEEP.SYNCS 0x989680 ;  /* 0x009896800000895d */ /* 0x004fea0003900000 */
[----:B------:R-:W2:Y:S02]  /*9d60*/  @!P0 SYNCS.PHASECHK.TRANS64 P0, [R0+URZ], R3 ;  /* 0x00000003000085a7 */ /* 0x000ea400080010ff */
[----:B--2---:R-:W-:Y:S05]  /*9d70*/  @!P0 BRA `(.L_x_198) ;  /* 0xfffffffc00f08947 */ /* 0x004fea000383ffff */
[----:B------:R-:W-:Y:S05]  /*9d80*/  BRA `(.L_x_199) ;  /* 0xffffffa0007c7947 */ /* 0x000fea000383ffff */
.L_x_71:
[----:B------:R-:W-:-:S07]  /*9d90*/  MOV R0, UR5 ;  /* 0x0000000500007c02 */ /* 0x000fce0008000f00 */
.L_x_200:
[----:B-1----:R1:W2:Y:S02]  /*9da0*/  SYNCS.PHASECHK.TRANS64.TRYWAIT P0, [R0+URZ], R3 ;  /* 0x00000003000075a7 */ /* 0x0022a400080011ff */
[----:B--2---:R-:W-:Y:S05]  /*9db0*/  @!P0 NANOSLEEP.SYNCS 0x989680 ;  /* 0x009896800000895d */ /* 0x004fea0003900000 */
[----:B------:R-:W2:Y:S02]  /*9dc0*/  @!P0 SYNCS.PHASECHK.TRANS64 P0, [R0+URZ], R3 ;  /* 0x00000003000085a7 */ /* 0x000ea400080010ff */
[----:B--2---:R-:W-:Y:S05]  /*9dd0*/  @!P0 BRA `(.L_x_200) ;  /* 0xfffffffc00f08947 */ /* 0x004fea000383ffff */
[----:B------:R-:W-:Y:S05]  /*9de0*/  BRA `(.L_x_201) ;  /* 0xffffffa000887947 */ /* 0x000fea000383ffff */
.L_x_72:
[----:B------:R-:W-:-:S07]  /*9df0*/  MOV R0, UR5 ;  /* 0x0000000500007c02 */ /* 0x000fce0008000f00 */
.L_x_202:
[----:B-1----:R1:W2:Y:S02]  /*9e00*/  SYNCS.PHASECHK.TRANS64.TRYWAIT P0, [R0+URZ], R3 ;  /* 0x00000003000075a7 */ /* 0x0022a400080011ff */
[----:B--2---:R-:W-:Y:S05]  /*9e10*/  @!P0 NANOSLEEP.SYNCS 0x989680 ;  /* 0x009896800000895d */ /* 0x004fea0003900000 */
[----:B------:R-:W2:Y:S02]  /*9e20*/  @!P0 SYNCS.PHASECHK.TRANS64 P0, [R0+URZ], R3 ;  /* 0x00000003000085a7 */ /* 0x000ea400080010ff */
[----:B--2---:R-:W-:Y:S05]  /*9e30*/  @!P0 BRA `(.L_x_202) ;  /* 0xfffffffc00f08947 */ /* 0x004fea000383ffff */
[----:B------:R-:W-:Y:S05]  /*9e40*/  BRA `(.L_x_203) ;  /* 0xffffffa000947947 */ /* 0x000fea000383ffff */
.L_x_73:
[----:B------:R-:W-:-:S07]  /*9e50*/  MOV R0, UR5 ;  /* 0x0000000500007c02 */ /* 0x000fce0008000f00 */
.L_x_204:
[----:B-1----:R1:W2:Y:S02]  /*9e60*/  SYNCS.PHASECHK.TRANS64.TRYWAIT P0, [R0+URZ], R3 ;  /* 0x00000003000075a7 */ /* 0x0022a400080011ff */
[----:B--2---:R-:W-:Y:S05]  /*9e70*/  @!P0 NANOSLEEP.SYNCS 0x989680 ;  /* 0x009896800000895d */ /* 0x004fea0003900000 */
[----:B------:R-:W2:Y:S02]  /*9e80*/  @!P0 SYNCS.PHASECHK.TRANS64 P0, [R0+URZ], R3 ;  /* 0x00000003000085a7 */ /* 0x000ea400080010ff */
[----:B--2---:R-:W-:Y:S05]  /*9e90*/  @!P0 BRA `(.L_x_204) ;  /* 0xfffffffc00f08947 */ /* 0x004fea000383ffff */
[----:B------:R-:W-:Y:S05]  /*9ea0*/  BRA `(.L_x_205) ;  /* 0xffffffa000a07947 */ /* 0x000fea000383ffff */
.L_x_76:
[----:B------:R-:W-:-:S07]  /*9eb0*/  MOV R4, UR4 ;  /* 0x0000000400047c02 */ /* 0x000fce0008000f00 */
.L_x_206:
[----:B-1----:R1:W2:Y:S02]  /*9ec0*/  SYNCS.PHASECHK.TRANS64.TRYWAIT P1, [R4+URZ+0x258], R7 ;  /* 0x00025807040075a7 */ /* 0x0022a400080211ff */
[----:B--2---:R-:W-:Y:S05]  /*9ed0*/  @!P1 NANOSLEEP.SYNCS 0x989680 ;  /* 0x009896800000995d */ /* 0x004fea0003900000 */
[----:B------:R-:W2:Y:S02]  /*9ee0*/  @!P1 SYNCS.PHASECHK.TRANS64 P1, [R4+URZ+0x258], R7 ;  /* 0x00025807040095a7 */ /* 0x000ea400080210ff */
[----:B--2---:R-:W-:Y:S05]  /*9ef0*/  @!P1 BRA `(.L_x_206) ;  /* 0xfffffffc00f09947 */ /* 0x004fea000383ffff */
[----:B------:R-:W-:Y:S05]  /*9f00*/  BRA `(.L_x_207) ;  /* 0xffffffa4000c7947 */ /* 0x000fea000383ffff */
.L_x_77:
[----:B-1----:R-:W-:-:S07]  /*9f10*/  MOV R4, UR4 ;  /* 0x0000000400047c02 */ /* 0x002fce0008000f00 */
.L_x_208:
[----:B-1----:R1:W2:Y:S02]  /*9f20*/  SYNCS.PHASECHK.TRANS64.TRYWAIT P1, [R4+URZ+0x250], R5 ;  /* 0x00025005040075a7 */ /* 0x0022a400080211ff */
[----:B--2---:R-:W-:Y:S05]  /*9f30*/  @!P1 NANOSLEEP.SYNCS 0x989680 ;  /* 0x009896800000995d */ /* 0x004fea0003900000 */
[----:B------:R-:W2:Y:S02]  /*9f40*/  @!P1 SYNCS.PHASECHK.TRANS64 P1, [R4+URZ+0x250], R5 ;  /* 0x00025005040095a7 */ /* 0x000ea400080210ff */
[----:B--2---:R-:W-:Y:S05]  /*9f50*/  @!P1 BRA `(.L_x_208) ;  /* 0xfffffffc00f09947 */ /* 0x004fea000383ffff */
[----:B------:R-:W-:Y:S05]  /*9f60*/  BRA `(.L_x_209) ;  /* 0xffffffa400147947 */ /* 0x000fea000383ffff */
.L_x_85:
[----:B------:R-:W-:-:S07]  /*9f70*/  MOV R2, UR14 ;  /* 0x0000000e00027c02 */ /* 0x000fce0008000f00 */
.L_x_210:
[----:B-1----:R1:W2:Y:S02]  /*9f80*/  SYNCS.PHASECHK.TRANS64.TRYWAIT P0, [R2+URZ+0x250], R5 ;  /* 0x00025005020075a7 */ /* 0x0022a400080011ff */
[----:B--2---:R-:W-:Y:S05]  /*9f90*/  @!P0 NANOSLEEP.SYNCS 0x989680 ;  /* 0x009896800000895d */ /* 0x004fea0003900000 */
[----:B------:R-:W2:Y:S02]  /*9fa0*/  @!P0 SYNCS.PHASECHK.TRANS64 P0, [R2+URZ+0x250], R5 ;  /* 0x00025005020085a7 */ /* 0x000ea400080010ff */
[----:B--2---:R-:W-:Y:S05]  /*9fb0*/  @!P0 BRA `(.L_x_210) ;  /* 0xfffffffc00f08947 */ /* 0x004fea000383ffff */
[----:B------:R-:W-:Y:S05]  /*9fc0*/  BRA `(.L_x_211) ;  /* 0xffffffa8008c7947 */ /* 0x000fea000383ffff */
.L_x_86:
[----:B------:R-:W-:-:S07]  /*9fd0*/  MOV R5, UR19 ;  /* 0x0000001300057c02 */ /* 0x000fce0008000f00 */
.L_x_212:
[----:B-1----:R1:W2:Y:S02]  /*9fe0*/  SYNCS.PHASECHK.TRANS64.TRYWAIT P0, [R5+URZ+0x270], R2 ;  /* 0x00027002050075a7 */ /* 0x0022a400080011ff */
[----:B--2---:R-:W-:Y:S05]  /*9ff0*/  @!P0 NANOSLEEP.SYNCS 0x989680 ;  /* 0x009896800000895d */ /* 0x004fea0003900000 */
[----:B------:R-:W2:Y:S02]  /*a000*/  @!P0 SYNCS.PHASECHK.TRANS64 P0, [R5+URZ+0x270], R2 ;  /* 0x00027002050085a7 */ /* 0x000ea400080010ff */
[----:B--2---:R-:W-:Y:S05]  /*a010*/  @!P0 BRA `(.L_x_212) ;  /* 0xfffffffc00f08947 */ /* 0x004fea000383ffff */
[----:B------:R-:W-:Y:S05]  /*a020*/  BRA `(.L_x_213) ;  /* 0xffffffa800a87947 */ /* 0x000fea000383ffff */
.L_x_89:
[----:B-1----:R-:W-:Y:S07]  /*a030*/  MOV R2, UR5 ;  /* 0x0000000500027c02 */ /* 0x002fee0008000f00 */
.L_x_214:
[----:B-1----:R1:W2:Y:S02]  /*a040*/  SYNCS.PHASECHK.TRANS64.TRYWAIT P0, [R2+URZ], R5 ;  /* 0x00000005020075a7 */ /* 0x0022a400080011ff */
[----:B--2---:R-:W-:Y:S05]  /*a050*/  @!P0 NANOSLEEP.SYNCS 0x989680 ;  /* 0x009896800000895d */ /* 0x004fea0003900000 */
[----:B------:R-:W2:Y:S02]  /*a060*/  @!P0 SYNCS.PHASECHK.TRANS64 P0, [R2+URZ], R5 ;  /* 0x00000005020085a7 */ /* 0x000ea400080010ff */
[----:B--2---:R-:W-:Y:S05]  /*a070*/  @!P0 BRA `(.L_x_214) ;  /* 0xfffffffc00f08947 */ /* 0x004fea000383ffff */
[----:B------:R-:W-:Y:S05]  /*a080*/  BRA `(.L_x_88) ;  /* 0xffffffa800cc7947 */ /* 0x000fea000383ffff */
.L_x_92:
[----:B------:R-:W-:-:S07]  /*a090*/  MOV R2, UR4 ;  /* 0x0000000400027c02 */ /* 0x000fce0008000f00 */
.L_x_215:
[----:B-1----:R1:W3:Y:S02]  /*a0a0*/  SYNCS.PHASECHK.TRANS64.TRYWAIT P0, [R2+URZ], R3 ;  /* 0x00000003020075a7 */ /* 0x0022e400080011ff */
[----:B---3--:R-:W-:Y:S05]  /*a0b0*/  @!P0 NANOSLEEP.SYNCS 0x989680 ;  /* 0x009896800000895d */ /* 0x008fea0003900000 */
[----:B------:R-:W3:Y:S02]  /*a0c0*/  @!P0 SYNCS.PHASECHK.TRANS64 P0, [R2+URZ], R3 ;  /* 0x00000003020085a7 */ /* 0x000ee400080010ff */
[----:B---3--:R-:W-:Y:S05]  /*a0d0*/  @!P0 BRA `(.L_x_215) ;  /* 0xfffffffc00f08947 */ /* 0x008fea000383ffff */
[----:B------:R-:W-:Y:S05]  /*a0e0*/  BRA `(.L_x_216) ;  /* 0xffffffac00747947 */ /* 0x000fea000383ffff */
.L_x_93:
[----:B------:R-:W-:-:S07]  /*a0f0*/  MOV R2, UR4 ;  /* 0x0000000400027c02 */ /* 0x000fce0008000f00 */
.L_x_217:
[----:B-1----:R1:W2:Y:S02]  /*a100*/  SYNCS.PHASECHK.TRANS64.TRYWAIT P0, [R2+URZ], R3 ;  /* 0x00000003020075a7 */ /* 0x0022a400080011ff */
[----:B--2---:R-:W-:Y:S05]  /*a110*/  @!P0 NANOSLEEP.SYNCS 0x989680 ;  /* 0x009896800000895d */ /* 0x004fea0003900000 */
[----:B------:R-:W2:Y:S02]  /*a120*/  @!P0 SYNCS.PHASECHK.TRANS64 P0, [R2+URZ], R3 ;  /* 0x00000003020085a7 */ /* 0x000ea400080010ff */
[----:B--2---:R-:W-:Y:S05]  /*a130*/  @!P0 BRA `(.L_x_217) ;  /* 0xfffffffc00f08947 */ /* 0x004fea000383ffff */
[----:B------:R-:W-:Y:S05]  /*a140*/  BRA `(.L_x_218) ;  /* 0xffffffac00807947 */ /* 0x000fea000383ffff */
.L_x_98:
[----:B------:R-:W-:Y:S07]  /*a150*/  MOV R0, UR22 ;  /* 0x0000001600007c02 */ /* 0x000fee0008000f00 */
.L_x_219:
[----:B-1----:R1:W3:Y:S02]  /*a160*/  SYNCS.PHASECHK.TRANS64.TRYWAIT P0, [R0+URZ+0x250], R5 ;  /* 0x00025005000075a7 */ /* 0x0022e400080011ff */
[----:B---3--:R-:W-:Y:S05]  /*a170*/  @!P0 NANOSLEEP.SYNCS 0x989680 ;  /* 0x009896800000895d */ /* 0x008fea0003900000 */
[----:B------:R-:W3:Y:S02]  /*a180*/  @!P0 SYNCS.PHASECHK.TRANS64 P0, [R0+URZ+0x250], R5 ;  /* 0x00025005000085a7 */ /* 0x000ee400080010ff */
[----:B---3--:R-:W-:Y:S05]  /*a190*/  @!P0 BRA `(.L_x_219) ;  /* 0xfffffffc00f08947 */ /* 0x008fea000383ffff */
[----:B------:R-:W-:Y:S05]  /*a1a0*/  BRA `(.L_x_220) ;  /* 0xffffffb000d07947 */ /* 0x000fea000383ffff */
.L_x_101:
[----:B------:R-:W-:Y:S07]  /*a1b0*/  MOV R0, UR22 ;  /* 0x0000001600007c02 */ /* 0x000fee0008000f00 */
.L_x_221:
[----:B-1----:R1:W3:Y:S02]  /*a1c0*/  SYNCS.PHASECHK.TRANS64.TRYWAIT P2, [R0+URZ+0x248], R11 ;  /* 0x0002480b000075a7 */ /* 0x0022e400080411ff */
[----:B---3--:R-:W-:Y:S05]  /*a1d0*/  @!P2 NANOSLEEP.SYNCS 0x989680 ;  /* 0x009896800000a95d */ /* 0x008fea0003900000 */
[----:B------:R-:W3:Y:S02]  /*a1e0*/  @!P2 SYNCS.PHASECHK.TRANS64 P2, [R0+URZ+0x248], R11 ;  /* 0x0002480b0000a5a7 */ /* 0x000ee400080410ff */
[----:B---3--:R-:W-:Y:S05]  /*a1f0*/  @!P2 BRA `(.L_x_221) ;  /* 0xfffffffc00f0a947 */ /* 0x008fea000383ffff */
[----:B------:R-:W-:Y:S05]  /*a200*/  BRA `(.L_x_100) ;  /* 0xffffffb800347947 */ /* 0x000fea000383ffff */
.L_x_104:
[----:B------:R-:W-:Y:S07]  /*a210*/  MOV R2, UR22 ;  /* 0x0000001600027c02 */ /* 0x000fee0008000f00 */
.L_x_222:
[----:B-1----:R1:W3:Y:S02]  /*a220*/  SYNCS.PHASECHK.TRANS64.TRYWAIT P1, [R2+URZ+0x230], R9 ;  /* 0x00023009020075a7 */ /* 0x0022e400080211ff */
[----:B---3--:R-:W-:Y:S05]  /*a230*/  @!P1 NANOSLEEP.SYNCS 0x989680 ;  /* 0x009896800000995d */ /* 0x008fea0003900000 */
[----:B------:R-:W3:Y:S02]  /*a240*/  @!P1 SYNCS.PHASECHK.TRANS64 P1, [R2+URZ+0x230], R9 ;  /* 0x00023009020095a7 */ /* 0x000ee400080210ff */
[----:B---3--:R-:W-:Y:S05]  /*a250*/  @!P1 BRA `(.L_x_222) ;  /* 0xfffffffc00f09947 */ /* 0x008fea000383ffff */
[----:B------:R-:W-:Y:S05]  /*a260*/  BRA `(.L_x_223) ;  /* 0xffffffb800e87947 */ /* 0x000fea000383ffff */
.L_x_105:
[----:B------:R-:W-:Y:S07]  /*a270*/  MOV R0, UR22 ;  /* 0x0000001600007c02 */ /* 0x000fee0008000f00 */
.L_x_224:
[----:B-1----:R1:W3:Y:S02]  /*a280*/  SYNCS.PHASECHK.TRANS64.TRYWAIT P0, [R0+URZ+0x238], R9 ;  /* 0x00023809000075a7 */ /* 0x0022e400080011ff */
[----:B---3--:R-:W-:Y:S05]  /*a290*/  @!P0 NANOSLEEP.SYNCS 0x989680 ;  /* 0x009896800000895d */ /* 0x008fea0003900000 */
[----:B------:R-:W3:Y:S02]  /*a2a0*/  @!P0 SYNCS.PHASECHK.TRANS64 P0, [R0+URZ+0x238], R9 ;  /* 0x00023809000085a7 */ /* 0x000ee400080010ff */
[----:B---3--:R-:W-:Y:S05]  /*a2b0*/  @!P0 BRA `(.L_x_224) ;  /* 0xfffffffc00f08947 */ /* 0x008fea000383ffff */
[----:B------:R-:W-:Y:S05]  /*a2c0*/  BRA `(.L_x_225) ;  /* 0xffffffbc00307947 */ /* 0x000fea000383ffff */
.L_x_107:
[----:B------:R-:W-:-:S07]  /*a2d0*/  MOV R0, UR22 ;  /* 0x0000001600007c02 */ /* 0x000fce0008000f00 */
.L_x_226:
[----:B-1----:R1:W3:Y:S02]  /*a2e0*/  SYNCS.PHASECHK.TRANS64.TRYWAIT P0, [R0+URZ+0x230], R3 ;  /* 0x00023003000075a7 */ /* 0x0022e400080011ff */
[----:B---3--:R-:W-:Y:S05]  /*a2f0*/  @!P0 NANOSLEEP.SYNCS 0x989680 ;  /* 0x009896800000895d */ /* 0x008fea0003900000 */
[----:B------:R-:W3:Y:S02]  /*a300*/  @!P0 SYNCS.PHASECHK.TRANS64 P0, [R0+URZ+0x230], R3 ;  /* 0x00023003000085a7 */ /* 0x000ee400080010ff */
[----:B---3--:R-:W-:Y:S05]  /*a310*/  @!P0 BRA `(.L_x_226) ;  /* 0xfffffffc00f08947 */ /* 0x008fea000383ffff */
[----:B------:R-:W-:Y:S05]  /*a320*/  BRA `(.L_x_227) ;  /* 0xffffffbc00947947 */ /* 0x000fea000383ffff */
.L_x_109:
[----:B------:R-:W-:Y:S07]  /*a330*/  MOV R0, UR49 ;  /* 0x0000003100007c02 */ /* 0x000fee0008000f00 */
.L_x_228:
[----:B-1----:R1:W2:Y:S02]  /*a340*/  SYNCS.PHASECHK.TRANS64.TRYWAIT P0, [R0+URZ+0x250], R3 ;  /* 0x00025003000075a7 */ /* 0x0022a400080011ff */
[----:B--2---:R-:W-:Y:S05]  /*a350*/  @!P0 NANOSLEEP.SYNCS 0x989680 ;  /* 0x009896800000895d */ /* 0x004fea0003900000 */
[----:B------:R-:W2:Y:S02]  /*a360*/  @!P0 SYNCS.PHASECHK.TRANS64 P0, [R0+URZ+0x250], R3 ;  /* 0x00025003000085a7 */ /* 0x000ea400080010ff */
[----:B--2---:R-:W-:Y:S05]  /*a370*/  @!P0 BRA `(.L_x_228) ;  /* 0xfffffffc00f08947 */ /* 0x004fea000383ffff */
[----:B------:R-:W-:Y:S05]  /*a380*/  BRA `(.L_x_229) ;  /* 0xffffffc000847947 */ /* 0x000fea000383ffff */
.L_x_120:
[----:B--2---:R2:W3:Y:S02]  /*a390*/  SYNCS.PHASECHK.TRANS64.TRYWAIT P1, [R0+URZ+0x220], R3 ;  /* 0x00022003000075a7 */ /* 0x0044e400080211ff */
[----:B---3--:R-:W-:Y:S05]  /*a3a0*/  @!P1 NANOSLEEP.SYNCS 0x989680 ;  /* 0x009896800000995d */ /* 0x008fea0003900000 */
[----:B------:R-:W3:Y:S02]  /*a3b0*/  @!P1 SYNCS.PHASECHK.TRANS64 P1, [R0+URZ+0x220], R3 ;  /* 0x00022003000095a7 */ /* 0x000ee400080210ff */
[----:B---3--:R-:W-:Y:S05]  /*a3c0*/  @!P1 BRA `(.L_x_120) ;  /* 0xfffffffc00f09947 */ /* 0x008fea000383ffff */
[----:B------:R-:W-:Y:S05]  /*a3d0*/  BRA `(.L_x_119) ;  /* 0xffffffd0006c7947 */ /* 0x000fea000383ffff */
.L_x_122:
[----:B----4-:R4:W1:Y:S02]  /*a3e0*/  SYNCS.PHASECHK.TRANS64.TRYWAIT P0, [R117+URZ+0x260], R4 ;  /* 0x00026004750075a7 */ /* 0x01086400080011ff */
[----:B-1----:R-:W-:Y:S05]  /*a3f0*/  @!P0 NANOSLEEP.SYNCS 0x989680 ;  /* 0x009896800000895d */ /* 0x002fea0003900000 */
[----:B------:R-:W1:Y:S02]  /*a400*/  @!P0 SYNCS.PHASECHK.TRANS64 P0, [R117+URZ+0x260], R4 ;  /* 0x00026004750085a7 */ /* 0x000e6400080010ff */
[----:B-1----:R-:W-:Y:S05]  /*a410*/  @!P0 BRA `(.L_x_122) ;  /* 0xfffffffc00f08947 */ /* 0x002fea000383ffff */
[----:B------:R-:W-:Y:S05]  /*a420*/  BRA `(.L_x_121) ;  /* 0xffffffd000bc7947 */ /* 0x000fea000383ffff */
.L_x_131:
[----:B---3--:R3:W4:Y:S02]  /*a430*/  SYNCS.PHASECHK.TRANS64.TRYWAIT P0, [R125+URZ+0x220], R4 ;  /* 0x000220047d0075a7 */ /* 0x00872400080011ff */
[----:B----4-:R-:W-:Y:S05]  /*a440*/  @!P0 NANOSLEEP.SYNCS 0x989680 ;  /* 0x009896800000895d */ /* 0x010fea0003900000 */
[----:B------:R-:W4:Y:S02]  /*a450*/  @!P0 SYNCS.PHASECHK.TRANS64 P0, [R125+URZ+0x220], R4 ;  /* 0x000220047d0085a7 */ /* 0x000f2400080010ff */
[----:B----4-:R-:W-:Y:S05]  /*a460*/  @!P0 BRA `(.L_x_131) ;  /* 0xfffffffc00f08947 */ /* 0x010fea000383ffff */
[----:B------:R-:W-:Y:S05]  /*a470*/  BRA `(.L_x_130) ;  /* 0xffffffdc00c47947 */ /* 0x000fea000383ffff */
        .weak           $__internal_0_$__cuda_sm10x_tcgen05_guardrail_trap_col_being_dealloced_not_returned_by_alloc
        .type           $__internal_0_$__cuda_sm10x_tcgen05_guardrail_trap_col_being_dealloced_not_returned_by_alloc,@function
        .size           $__internal_0_$__cuda_sm10x_tcgen05_guardrail_trap_col_being_dealloced_not_returned_by_alloc,($__internal_1_$__cuda_sm10x_tcgen05_guardrail_trap_phase_invalid_during_alloc - $__internal_0_$__cuda_sm10x_tcgen05_guardrail_trap_col_being_dealloced_not_returned_by_alloc)
$__internal_0_$__cuda_sm10x_tcgen05_guardrail_trap_col_being_dealloced_not_returned_by_alloc:
[----:B------:R-:W-:Y:S05]  /*a480*/  BPT.TRAP 0x1 ;  /* 0x000000040000795c */ /* 0x000fea0000300000 */
[----:B------:R-:W-:-:S04]  /*a490*/  HFMA2 R3, -RZ, RZ, 0, 0 ;  /* 0x00000000ff037431 */ /* 0x000fc800000001ff */
[----:B------:R-:W-:Y:S05]  /*a4a0*/  RET.REL.NODEC R2 `(_ZN7cutlass13device_kernelINS_4conv6kernel13ConvUniversalINS1_16ConvProblemShapeILNS1_8OperatorE1ELi3EEENS1_10collective14CollectiveConvINS1_47MainloopSm100TmaUmmaWarpSpecializedImplicitGemmILS5_1ELi34ELi3ELi1ELi2EN4cute5tupleIJNSA_1CILi2EEENSC_ILi1EEESE_EEEEENSB_IJNSC_ILi64EEENSC_ILi128EEENSB_IJNSC_ILi32EEEEEEEEENS_12float_e4m3_tESM_NSA_8TiledMMAINSA_8MMA_AtomIJNSA_10MMA_TraitsINSA_19SM100_MMA_F8F6F4_SSEJSM_SM_fSH_SI_NSA_17integral_constantINSA_4UMMA5MajorELST_0EEENSR_IST_LST_1EEENSR_INSS_7ScaleInELSW_0EEESX_EEEEEENSA_6LayoutINSB_IJSE_SE_SE_EEENSB_IJNSC_ILi0EEES12_S12_EEEEENSB_IJNSA_10UnderscoreES15_S15_EEEEENS7_6detail27Sm100ImplicitGemmTileTraitsINSA_20SM90_TMA_LOAD_IM2COLENSA_14ComposedLayoutINSA_7SwizzleILi1ELi4ELi3EEENSA_18smem_ptr_flag_bitsILi8EEENS10_INSB_IJNSC_ILi8EEESJ_EEENSB_IJSJ_SE_EEEEEEEvEENS19_INSA_23SM90_TMA_LOAD_MULTICASTENS1B_INS1C_ILi3ELi4ELi3EEES1F_NS10_INSB_IJSI_S1G_EEENSB_IJSE_SI_EEEEEEEvEEEENS_8epilogue10collective18CollectiveEpilogueINS1U_23Sm100TmaWarpSpecializedILi2ELi2ELi32ELb0ELb0EEEJSL_NSB_IJNS10_ISH_SE_EES1Z_EEESM_NSB_IJNSB_IJllllEEESE_S12_EEESM_S22_NS1U_6fusion15FusionCallbacksIS1Y_NS23_17LinearCombinationISM_fSM_fLNS_15FloatRoundStyleE2EEESL_S20_JEEENSA_5SM1004TMEM4LOAD26SM100_TMEM_LOAD_16dp32b32xES1A_NS1B_INS1C_ILi2ELi4ELi3EEES1F_NS10_INSB_IJS1G_SH_EEENSB_IJSH_SE_EEEEEEENSA_39AutoVectorizingCopyWithAssumedAlignmentILi128EEENSA_21SM90_TMA_STORE_IM2COLES2H_S2J_S2J_EEEvvEEEEvNT_6ParamsE) ;  /* 0xffffff5802d47950 */ /* 0x000fea0003c3ffff */
        .weak           $__internal_1_$__cuda_sm10x_tcgen05_guardrail_trap_phase_invalid_during_alloc
        .type           $__internal_1_$__cuda_sm10x_tcgen05_guardrail_trap_phase_invalid_during_alloc,@function
        .size           $__internal_1_$__cuda_sm10x_tcgen05_guardrail_trap_phase_invalid_during_alloc,($__internal_2_$__cuda_sm10x_tcgen05_guardrail_trap_unallocated_columns_being_dealloced - $__internal_1_$__cuda_sm10x_tcgen05_guardrail_trap_phase_invalid_during_alloc)
$__internal_1_$__cuda_sm10x_tcgen05_guardrail_trap_phase_invalid_during_alloc:
[----:B------:R-:W-:Y:S05]  /*a4b0*/  BPT.TRAP 0x1 ;  /* 0x000000040000795c */ /* 0x000fea0000300000 */
[----:B------:R-:W-:-:S04]  /*a4c0*/  MOV R5, 0x0 ;  /* 0x0000000000057802 */ /* 0x000fc80000000f00 */
[----:B------:R-:W-:Y:S05]  /*a4d0*/  RET.REL.NODEC R4 `(_ZN7cutlass13device_kernelINS_4conv6kernel13ConvUniversalINS1_16ConvProblemShapeILNS1_8OperatorE1ELi3EEENS1_10collective14CollectiveConvINS1_47MainloopSm100TmaUmmaWarpSpecializedImplicitGemmILS5_1ELi34ELi3ELi1ELi2EN4cute5tupleIJNSA_1CILi2EEENSC_ILi1EEESE_EEEEENSB_IJNSC_ILi64EEENSC_ILi128EEENSB_IJNSC_ILi32EEEEEEEEENS_12float_e4m3_tESM_NSA_8TiledMMAINSA_8MMA_AtomIJNSA_10MMA_TraitsINSA_19SM100_MMA_F8F6F4_SSEJSM_SM_fSH_SI_NSA_17integral_constantINSA_4UMMA5MajorELST_0EEENSR_IST_LST_1EEENSR_INSS_7ScaleInELSW_0EEESX_EEEEEENSA_6LayoutINSB_IJSE_SE_SE_EEENSB_IJNSC_ILi0EEES12_S12_EEEEENSB_IJNSA_10UnderscoreES15_S15_EEEEENS7_6detail27Sm100ImplicitGemmTileTraitsINSA_20SM90_TMA_LOAD_IM2COLENSA_14ComposedLayoutINSA_7SwizzleILi1ELi4ELi3EEENSA_18smem_ptr_flag_bitsILi8EEENS10_INSB_IJNSC_ILi8EEESJ_EEENSB_IJSJ_SE_EEEEEEEvEENS19_INSA_23SM90_TMA_LOAD_MULTICASTENS1B_INS1C_ILi3ELi4ELi3EEES1F_NS10_INSB_IJSI_S1G_EEENSB_IJSE_SI_EEEEEEEvEEEENS_8epilogue10collective18CollectiveEpilogueINS1U_23Sm100TmaWarpSpecializedILi2ELi2ELi32ELb0ELb0EEEJSL_NSB_IJNS10_ISH_SE_EES1Z_EEESM_NSB_IJNSB_IJllllEEESE_S12_EEESM_S22_NS1U_6fusion15FusionCallbacksIS1Y_NS23_17LinearCombinationISM_fSM_fLNS_15FloatRoundStyleE2EEESL_S20_JEEENSA_5SM1004TMEM4LOAD26SM100_TMEM_LOAD_16dp32b32xES1A_NS1B_INS1C_ILi2ELi4ELi3EEES1F_NS10_INSB_IJS1G_SH_EEENSB_IJSH_SE_EEEEEEENSA_39AutoVectorizingCopyWithAssumedAlignmentILi128EEENSA_21SM90_TMA_STORE_IM2COLES2H_S2J_S2J_EEEvvEEEEvNT_6ParamsE) ;  /* 0xffffff5804c87950 */ /* 0x000fea0003c3ffff */
        .weak           $__internal_2_$__cuda_sm10x_tcgen05_guardrail_trap_unallocated_columns_being_dealloced
        .type           $__internal_2_$__cuda_sm10x_tcgen05_guardrail_trap_unallocated_columns_being_dealloced,@function
        .size           $__internal_2_$__cuda_sm10x_tcgen05_guardrail_trap_unallocated_columns_being_dealloced,(.L_x_231 - $__internal_2_$__cuda_sm10x_tcgen05_guardrail_trap_unallocated_columns_being_dealloced)
$__internal_2_$__cuda_sm10x_tcgen05_guardrail_trap_unallocated_columns_being_dealloced:
[----:B------:R-:W-:Y:S05]  /*a4e0*/  BPT.TRAP 0x1 ;  /* 0x000000040000795c */ /* 0x000fea0000300000 */
[----:B------:R-:W-:-:S04]  /*a4f0*/  HFMA2 R3, -RZ, RZ, 0, 0 ;  /* 0x00000000ff037431 */ /* 0x000fc800000001ff */
[----:B------:R-:W-:Y:S05]  /*a500*/  RET.REL.NODEC R2 `(_ZN7cutlass13device_kernelINS_4conv6kernel13ConvUniversalINS1_16ConvProblemShapeILNS1_8OperatorE1ELi3EEENS1_10collective14CollectiveConvINS1_47MainloopSm100TmaUmmaWarpSpecializedImplicitGemmILS5_1ELi34ELi3ELi1ELi2EN4cute5tupleIJNSA_1CILi2EEENSC_ILi1EEESE_EEEEENSB_IJNSC_ILi64EEENSC_ILi128EEENSB_IJNSC_ILi32EEEEEEEEENS_12float_e4m3_tESM_NSA_8TiledMMAINSA_8MMA_AtomIJNSA_10MMA_TraitsINSA_19SM100_MMA_F8F6F4_SSEJSM_SM_fSH_SI_NSA_17integral_constantINSA_4UMMA5MajorELST_0EEENSR_IST_LST_1EEENSR_INSS_7ScaleInELSW_0EEESX_EEEEEENSA_6LayoutINSB_IJSE_SE_SE_EEENSB_IJNSC_ILi0EEES12_S12_EEEEENSB_IJNSA_10UnderscoreES15_S15_EEEEENS7_6detail27Sm100ImplicitGemmTileTraitsINSA_20SM90_TMA_LOAD_IM2COLENSA_14ComposedLayoutINSA_7SwizzleILi1ELi4ELi3EEENSA_18smem_ptr_flag_bitsILi8EEENS10_INSB_IJNSC_ILi8EEESJ_EEENSB_IJSJ_SE_EEEEEEEvEENS19_INSA_23SM90_TMA_LOAD_MULTICASTENS1B_INS1C_ILi3ELi4ELi3EEES1F_NS10_INSB_IJSI_S1G_EEENSB_IJSE_SI_EEEEEEEvEEEENS_8epilogue10collective18CollectiveEpilogueINS1U_23Sm100TmaWarpSpecializedILi2ELi2ELi32ELb0ELb0EEEJSL_NSB_IJNS10_ISH_SE_EES1Z_EEESM_NSB_IJNSB_IJllllEEESE_S12_EEESM_S22_NS1U_6fusion15FusionCallbacksIS1Y_NS23_17LinearCombinationISM_fSM_fLNS_15FloatRoundStyleE2EEESL_S20_JEEENSA_5SM1004TMEM4LOAD26SM100_TMEM_LOAD_16dp32b32xES1A_NS1B_INS1C_ILi2ELi4ELi3EEES1F_NS10_INSB_IJS1G_SH_EEENSB_IJSH_SE_EEEEEEENSA_39AutoVectorizingCopyWithAssumedAlignmentILi128EEENSA_21SM90_TMA_STORE_IM2COLES2H_S2J_S2J_EEEvvEEEEvNT_6ParamsE) ;  /* 0xffffff5802bc7950 */ /* 0x000fea0003c3ffff */
.L_x_230:
[----:B------:R-:W-:-:S00]  /*a510*/  BRA `(.L_x_230) ;  /* 0xfffffffc00fc7947 */ /* 0x000fc0000383ffff */
[----:B------:R-:W-:-:S00]  /*a520*/  NOP ;  /* 0x0000000000007918 */ /* 0x000fc00000000000 */
        /* <DEDUP_REMOVED lines=13> */
.L_x_231:


//--------------------- .nv.global.init           --------------------------
	.section	.nv.global.init,"aw",@progbits
.nv.global.init:
	.type		$str$29,@object
	.size		$str$29,($str$30 - $str$29)
$str$29:
        /*0000*/ 	.byte	0x28, 0x61, 0x64, 0x64, 0x72, 0x65, 0x73, 0x73, 0x20, 0x26, 0x20, 0x6d, 0x61, 0x73, 0x6b, 0x29
        /*0010*/ 	.byte	0x20, 0x3d, 0x3d, 0x20, 0x30, 0x00
	.type		$str$30,@object
	.size		$str$30,($str$28 - $str$30)
$str$30:
        /*0016*/ 	.byte	0x2f, 0x74, 0x6d, 0x70, 0x2f, 0x63, 0x75, 0x74, 0x6c, 0x61, 0x73, 0x73, 0x5f, 0x73, 0x77, 0x65
        /*0026*/ 	.byte	0x65, 0x70, 0x5f, 0x73, 0x72, 0x63, 0x2f, 0x69, 0x6e, 0x63, 0x6c, 0x75, 0x64, 0x65, 0x2f, 0x63
        /*0036*/ 	.byte	0x75, 0x74, 0x65, 0x2f, 0x70, 0x6f, 0x69, 0x6e, 0x74, 0x65, 0x72, 0x5f, 0x66, 0x6c, 0x61, 0x67
        /*0046*/ 	.byte	0x67, 0x65, 0x64, 0x2e, 0x68, 0x70, 0x70, 0x00
	.type		$str$28,@object
	.size		$str$28,($str$27 - $str$28)
$str$28:
        /*004e*/ 	.byte	0x2f, 0x74, 0x6d, 0x70, 0x2f, 0x63, 0x75, 0x74, 0x6c, 0x61, 0x73, 0x73, 0x5f, 0x73, 0x77, 0x65
        /*005e*/ 	.byte	0x65, 0x70, 0x5f, 0x73, 0x72, 0x63, 0x2f, 0x69, 0x6e, 0x63, 0x6c, 0x75, 0x64, 0x65, 0x2f, 0x63
        /*006e*/ 	.byte	0x75, 0x74, 0x65, 0x2f, 0x61, 0x74, 0x6f, 0x6d, 0x2f, 0x63, 0x6f, 0x70, 0x79, 0x5f, 0x74, 0x72
        /*007e*/ 	.byte	0x61, 0x69, 0x74, 0x73, 0x5f, 0x73, 0x6d, 0x31, 0x30, 0x30, 0x2e, 0x68, 0x70, 0x70, 0x00
	.type		$str$27,@object
	.size		$str$27,(__unnamed_1 - $str$27)
$str$27:
        /*008d*/ 	.byte	0x28, 0x28, 0x75, 0x69, 0x6e, 0x74, 0x33, 0x32, 0x5f, 0x74, 0x28, 0x74, 0x68, 0x72, 0x65, 0x61
        /*009d*/ 	.byte	0x64, 0x49, 0x64, 0x78, 0x2e, 0x78, 0x29, 0x20, 0x2f, 0x20, 0x33, 0x32, 0x29, 0x20, 0x25, 0x20
        /*00ad*/ 	.byte	0x34, 0x29, 0x20, 0x3d, 0x3d, 0x20, 0x28, 0x28, 0x28, 0x74, 0x6d, 0x65, 0x6d, 0x5f, 0x61, 0x64
        /*00bd*/ 	.byte	0x64, 0x72, 0x20, 0x3e, 0x3e, 0x20, 0x31, 0x36, 0x29, 0x20, 0x2f, 0x20, 0x33, 0x32, 0x29, 0x20
        /*00cd*/ 	.byte	0x25, 0x20, 0x34, 0x29, 0x00
	.type		__unnamed_1,@object
	.size		__unnamed_1,(__unnamed_2 - __unnamed_1)
__unnamed_1:
        /*00d2*/ 	.byte	0x61, 0x75, 0x74, 0x6f, 0x20, 0x63, 0x75, 0x74, 0x65, 0x3a, 0x3a, 0x61, 0x73, 0x5f, 0x70, 0x6f
        /* <DEDUP_REMOVED lines=24> */
        /*0262*/ 	.byte	0x3c, 0x34, 0x30, 0x39, 0x36, 0x3e, 0x3e, 0x3e, 0x3e, 0x5d, 0x00
	.type		__unnamed_2,@object
	.size		__unnamed_2,(.L_2 - __unnamed_2)
__unnamed_2:
        /* <DEDUP_REMOVED lines=40> */
        /*04ed*/ 	.byte	0x74, 0x65, 0x3a, 0x3a, 0x43, 0x3c, 0x30, 0x3e, 0x3e, 0x3e, 0x3e, 0x5d, 0x00
.L_2:


//--------------------- .nv.shared._ZN7cutlass13device_kernelINS_4conv6kernel13ConvUniversalINS1_16ConvProblemShapeILNS1_8OperatorE1ELi3EEENS1_10collective14CollectiveConvINS1_47MainloopSm100TmaUmmaWarpSpecializedImplicitGemmILS5_1ELi34ELi3ELi1ELi2EN4cute5tupleIJNSA_1CILi2EEENSC_ILi1EEESE_EEEEENSB_IJNSC_ILi64EEENSC_ILi128EEENSB_IJNSC_ILi32EEEEEEEEENS_12float_e4m3_tESM_NSA_8TiledMMAINSA_8MMA_AtomIJNSA_10MMA_TraitsINSA_19SM100_MMA_F8F6F4_SSEJSM_SM_fSH_SI_NSA_17integral_constantINSA_4UMMA5MajorELST_0EEENSR_IST_LST_1EEENSR_INSS_7ScaleInELSW_0EEESX_EEEEEENSA_6LayoutINSB_IJSE_SE_SE_EEENSB_IJNSC_ILi0EEES12_S12_EEEEENSB_IJNSA_10UnderscoreES15_S15_EEEEENS7_6detail27Sm100ImplicitGemmTileTraitsINSA_20SM90_TMA_LOAD_IM2COLENSA_14ComposedLayoutINSA_7SwizzleILi1ELi4ELi3EEENSA_18smem_ptr_flag_bitsILi8EEENS10_INSB_IJNSC_ILi8EEESJ_EEENSB_IJSJ_SE_EEEEEEEvEENS19_INSA_23SM90_TMA_LOAD_MULTICASTENS1B_INS1C_ILi3ELi4ELi3EEES1F_NS10_INSB_IJSI_S1G_EEENSB_IJSE_SI_EEEEEEEvEEEENS_8epilogue10collective18CollectiveEpilogueINS1U_23Sm100TmaWarpSpecializedILi2ELi2ELi32ELb0ELb0EEEJSL_NSB_IJNS10_ISH_SE_EES1Z_EEESM_NSB_IJNSB_IJllllEEESE_S12_EEESM_S22_NS1U_6fusion15FusionCallbacksIS1Y_NS23_17LinearCombinationISM_fSM_fLNS_15FloatRoundStyleE2EEESL_S20_JEEENSA_5SM1004TMEM4LOAD26SM100_TMEM_LOAD_16dp32b32xES1A_NS1B_INS1C_ILi2ELi4ELi3EEES1F_NS10_INSB_IJS1G_SH_EEENSB_IJSH_SE_EEEEEEENSA_39AutoVectorizingCopyWithAssumedAlignmentILi128EEENSA_21SM90_TMA_STORE_IM2COLES2H_S2J_S2J_EEEvvEEEEvNT_6ParamsE --------------------------
	.section	.nv.shared._ZN7cutlass13device_kernelINS_4conv6kernel13ConvUniversalINS1_16ConvProblemShapeILNS1_8OperatorE1ELi3EEENS1_10collective14CollectiveConvINS1_47MainloopSm100TmaUmmaWarpSpecializedImplicitGemmILS5_1ELi34ELi3ELi1ELi2EN4cute5tupleIJNSA_1CILi2EEENSC_ILi1EEESE_EEEEENSB_IJNSC_ILi64EEENSC_ILi128EEENSB_IJNSC_ILi32EEEEEEEEENS_12float_e4m3_tESM_NSA_8TiledMMAINSA_8MMA_AtomIJNSA_10MMA_TraitsINSA_19SM100_MMA_F8F6F4_SSEJSM_SM_fSH_SI_NSA_17integral_constantINSA_4UMMA5MajorELST_0EEENSR_IST_LST_1EEENSR_INSS_7ScaleInELSW_0EEESX_EEEEEENSA_6LayoutINSB_IJSE_SE_SE_EEENSB_IJNSC_ILi0EEES12_S12_EEEEENSB_IJNSA_10UnderscoreES15_S15_EEEEENS7_6detail27Sm100ImplicitGemmTileTraitsINSA_20SM90_TMA_LOAD_IM2COLENSA_14ComposedLayoutINSA_7SwizzleILi1ELi4ELi3EEENSA_18smem_ptr_flag_bitsILi8EEENS10_INSB_IJNSC_ILi8EEESJ_EEENSB_IJSJ_SE_EEEEEEEvEENS19_INSA_23SM90_TMA_LOAD_MULTICASTENS1B_INS1C_ILi3ELi4ELi3EEES1F_NS10_INSB_IJSI_S1G_EEENSB_IJSE_SI_EEEEEEEvEEEENS_8epilogue10collective18CollectiveEpilogueINS1U_23Sm100TmaWarpSpecializedILi2ELi2ELi32ELb0ELb0EEEJSL_NSB_IJNS10_ISH_SE_EES1Z_EEESM_NSB_IJNSB_IJllllEEESE_S12_EEESM_S22_NS1U_6fusion15FusionCallbacksIS1Y_NS23_17LinearCombinationISM_fSM_fLNS_15FloatRoundStyleE2EEESL_S20_JEEENSA_5SM1004TMEM4LOAD26SM100_TMEM_LOAD_16dp32b32xES1A_NS1B_INS1C_ILi2ELi4ELi3EEES1F_NS10_INSB_IJS1G_SH_EEENSB_IJSH_SE_EEEEEEENSA_39AutoVectorizingCopyWithAssumedAlignmentILi128EEENSA_21SM90_TMA_STORE_IM2COLES2H_S2J_S2J_EEEvvEEEEvNT_6ParamsE,"aw",@nobits
	.sectionflags	@""
	.align	16
	.zero		1024


//--------------------- .nv.shared.reserved.0     --------------------------
	.section	.nv.shared.reserved.0,"aw",@nobits
	.weak		__nv_reservedSMEM_offset_0_alias
	.size		__nv_reservedSMEM_offset_0_alias, 0, 64
	.other		__nv_reservedSMEM_offset_0_alias,@"STO_CUDA_RESERVED_SHARED STV_DEFAULT"
__nv_reservedSMEM_offset_0_alias:
	.zero		0
.nv.shared.reserved.0:
	.zero		64
	.weak		__nv_reservedSMEM_tcgen05_partition
	.type		__nv_reservedSMEM_tcgen05_partition,@object
	.size		__nv_reservedSMEM_tcgen05_partition,(.L_0 - __nv_reservedSMEM_tcgen05_partition)
__nv_reservedSMEM_tcgen05_partition:
	.zero		32
.L_0:


//--------------------- .nv.global                --------------------------
	.section	.nv.global,"aw",@nobits
.nv.global:
	.type		_ZN39_INTERNAL_b77a542c_4_k_cu_7f568223_38114cute1_E,@object
	.size		_ZN39_INTERNAL_b77a542c_4_k_cu_7f568223_38114cute1_E,(_ZN39_INTERNAL_b77a542c_4_k_cu_7f568223_38114cuda3std3__45__cpo6cbeginE - _ZN39_INTERNAL_b77a542c_4_k_cu_7f568223_38114cute1_E)
_ZN39_INTERNAL_b77a542c_4_k_cu_7f568223_38114cute1_E:
	.zero		1
	.type		_ZN39_INTERNAL_b77a542c_4_k_cu_7f568223_38114cuda3std3__45__cpo6cbeginE,@object
	.size		_ZN39_INTERNAL_b77a542c_4_k_cu_7f568223_38114cuda3std3__45__cpo6cbeginE,(_ZN39_INTERNAL_b77a542c_4_k_cu_7f568223_38114cuda3std3__48in_placeE - _ZN39_INTERNAL_b77a542c_4_k_cu_7f568223_38114cuda3std3__45__cpo6cbeginE)
_ZN39_INTERNAL_b77a542c_4_k_cu_7f568223_38114cuda3std3__45__cpo6cbeginE:
	.zero		1
	.type		_ZN39_INTERNAL_b77a542c_4_k_cu_7f568223_38114cuda3std3__48in_placeE,@object
	.size		_ZN39_INTERNAL_b77a542c_4_k_cu_7f568223_38114cuda3std3__48in_placeE,(_ZN39_INTERNAL_b77a542c_4_k_cu_7f568223_38114cuda3std6ranges3__45__cpo9iter_moveE - _ZN39_INTERNAL_b77a542c_4_k_cu_7f568223_38114cuda3std3__48in_placeE)
_ZN39_INTERNAL_b77a542c_4_k_cu_7f568223_38114cuda3std3__48in_placeE:
	.zero		1
	.type		_ZN39_INTERNAL_b77a542c_4_k_cu_7f568223_38114cuda3std6ranges3__45__cpo9iter_moveE,@object
	.size		_ZN39_INTERNAL_b77a542c_4_k_cu_7f568223_38114cuda3std6ranges3__45__cpo9iter_moveE,(_ZN39_INTERNAL_b77a542c_4_k_cu_7f568223_38114cuda3std3__45__cpo5beginE - _ZN39_INTERNAL_b77a542c_4_k_cu_7f568223_38114cuda3std6ranges3__45__cpo9iter_moveE)
_ZN39_INTERNAL_b77a542c_4_k_cu_7f568223_38114cuda3std6ranges3__45__cpo9iter_moveE:
	.zero		1
	.type		_ZN39_INTERNAL_b77a542c_4_k_cu_7f568223_38114cuda3std3__45__cpo5beginE,@object
	.size		_ZN39_INTERNAL_b77a542c_4_k_cu_7f568223_38114cuda3std3__45__cpo5beginE,(_ZN39_INTERNAL_b77a542c_4_k_cu_7f568223_38114cuda3std3__441_GLOBAL__N__b77a542c_4_k_cu_7f568223_38116ignoreE - _ZN39_INTERNAL_b77a542c_4_k_cu_7f568223_38114cuda3std3__45__cpo5beginE)
_ZN39_INTERNAL_b77a542c_4_k_cu_7f568223_38114cuda3std3__45__cpo5beginE:
	.zero		1
	.type		_ZN39_INTERNAL_b77a542c_4_k_cu_7f568223_38114cuda3std3__441_GLOBAL__N__b77a542c_4_k_cu_7f568223_38116ignoreE,@object
	.size		_ZN39_INTERNAL_b77a542c_4_k_cu_7f568223_38114cuda3std3__441_GLOBAL__N__b77a542c_4_k_cu_7f568223_38116ignoreE,(_ZN39_INTERNAL_b77a542c_4_k_cu_7f568223_38114cute7productE - _ZN39_INTERNAL_b77a542c_4_k_cu_7f568223_38114cuda3std3__441_GLOBAL__N__b77a542c_4_k_cu_7f568223_38116ignoreE)
_ZN39_INTERNAL_b77a542c_4_k_cu_7f568223_38114cuda3std3__441_GLOBAL__N__b77a542c_4_k_cu_7f568223_38116ignoreE:
	.zero		1
	.type		_ZN39_INTERNAL_b77a542c_4_k_cu_7f568223_38114cute7productE,@object
	.size		_ZN39_INTERNAL_b77a542c_4_k_cu_7f568223_38114cute7productE,(_ZN39_INTERNAL_b77a542c_4_k_cu_7f568223_38114cuda3std3__45__cpo3endE - _ZN39_INTERNAL_b77a542c_4_k_cu_7f568223_38114cute7productE)
_ZN39_INTERNAL_b77a542c_4_k_cu_7f568223_38114cute7productE:
	.zero		1
	.type		_ZN39_INTERNAL_b77a542c_4_k_cu_7f568223_38114cuda3std3__45__cpo3endE,@object
	.size		_ZN39_INTERNAL_b77a542c_4_k_cu_7f568223_38114cuda3std3__45__cpo3endE,(_ZN39_INTERNAL_b77a542c_4_k_cu_7f568223_38114cuda3std3__419piecewise_constructE - _ZN39_INTERNAL_b77a542c_4_k_cu_7f568223_38114cuda3std3__45__cpo3endE)
_ZN39_INTERNAL_b77a542c_4_k_cu_7f568223_38114cuda3std3__45__cpo3endE:
	.zero		1
	.type		_ZN39_INTERNAL_b77a542c_4_k_cu_7f568223_38114cuda3std3__419piecewise_constructE,@object
	.size		_ZN39_INTERNAL_b77a542c_4_k_cu_7f568223_38114cuda3std3__419piecewise_constructE,(_ZN39_INTERNAL_b77a542c_4_k_cu_7f568223_38114cuda3std3__45__cpo4cendE - _ZN39_INTERNAL_b77a542c_4_k_cu_7f568223_38114cuda3std3__419piecewise_constructE)
_ZN39_INTERNAL_b77a542c_4_k_cu_7f568223_38114cuda3std3__419piecewise_constructE:
	.zero		1
	.type		_ZN39_INTERNAL_b77a542c_4_k_cu_7f568223_38114cuda3std3__45__cpo4cendE,@object
	.size		_ZN39_INTERNAL_b77a542c_4_k_cu_7f568223_38114cuda3std3__45__cpo4cendE,(_ZN39_INTERNAL_b77a542c_4_k_cu_7f568223_38114cuda3std6ranges3__45__cpo4swapE - _ZN39_INTERNAL_b77a542c_4_k_cu_7f568223_38114cuda3std3__45__cpo4cendE)
_ZN39_INTERNAL_b77a542c_4_k_cu_7f568223_38114cuda3std3__45__cpo4cendE:
	.zero		1
	.type		_ZN39_INTERNAL_b77a542c_4_k_cu_7f568223_38114cuda3std6ranges3__45__cpo4swapE,@object
	.size		_ZN39_INTERNAL_b77a542c_4_k_cu_7f568223_38114cuda3std6ranges3__45__cpo4swapE,(.L_10 - _ZN39_INTERNAL_b77a542c_4_k_cu_7f568223_38114cuda3std6ranges3__45__cpo4swapE)
_ZN39_INTERNAL_b77a542c_4_k_cu_7f568223_38114cuda3std6ranges3__45__cpo4swapE:
	.zero		1
.L_10:


//--------------------- .nv.constant0._ZN7cutlass13device_kernelINS_4conv6kernel13ConvUniversalINS1_16ConvProblemShapeILNS1_8OperatorE1ELi3EEENS1_10collective14CollectiveConvINS1_47MainloopSm100TmaUmmaWarpSpecializedImplicitGemmILS5_1ELi34ELi3ELi1ELi2EN4cute5tupleIJNSA_1CILi2EEENSC_ILi1EEESE_EEEEENSB_IJNSC_ILi64EEENSC_ILi128EEENSB_IJNSC_ILi32EEEEEEEEENS_12float_e4m3_tESM_NSA_8TiledMMAINSA_8MMA_AtomIJNSA_10MMA_TraitsINSA_19SM100_MMA_F8F6F4_SSEJSM_SM_fSH_SI_NSA_17integral_constantINSA_4UMMA5MajorELST_0EEENSR_IST_LST_1EEENSR_INSS_7ScaleInELSW_0EEESX_EEEEEENSA_6LayoutINSB_IJSE_SE_SE_EEENSB_IJNSC_ILi0EEES12_S12_EEEEENSB_IJNSA_10UnderscoreES15_S15_EEEEENS7_6detail27Sm100ImplicitGemmTileTraitsINSA_20SM90_TMA_LOAD_IM2COLENSA_14ComposedLayoutINSA_7SwizzleILi1ELi4ELi3EEENSA_18smem_ptr_flag_bitsILi8EEENS10_INSB_IJNSC_ILi8EEESJ_EEENSB_IJSJ_SE_EEEEEEEvEENS19_INSA_23SM90_TMA_LOAD_MULTICASTENS1B_INS1C_ILi3ELi4ELi3EEES1F_NS10_INSB_IJSI_S1G_EEENSB_IJSE_SI_EEEEEEEvEEEENS_8epilogue10collective18CollectiveEpilogueINS1U_23Sm100TmaWarpSpecializedILi2ELi2ELi32ELb0ELb0EEEJSL_NSB_IJNS10_ISH_SE_EES1Z_EEESM_NSB_IJNSB_IJllllEEESE_S12_EEESM_S22_NS1U_6fusion15FusionCallbacksIS1Y_NS23_17LinearCombinationISM_fSM_fLNS_15FloatRoundStyleE2EEESL_S20_JEEENSA_5SM1004TMEM4LOAD26SM100_TMEM_LOAD_16dp32b32xES1A_NS1B_INS1C_ILi2ELi4ELi3EEES1F_NS10_INSB_IJS1G_SH_EEENSB_IJSH_SE_EEEEEEENSA_39AutoVectorizingCopyWithAssumedAlignmentILi128EEENSA_21SM90_TMA_STORE_IM2COLES2H_S2J_S2J_EEEvvEEEEvNT_6ParamsE --------------------------
	.section	.nv.constant0._ZN7cutlass13device_kernelINS_4conv6kernel13ConvUniversalINS1_16ConvProblemShapeILNS1_8OperatorE1ELi3EEENS1_10collective14CollectiveConvINS1_47MainloopSm100TmaUmmaWarpSpecializedImplicitGemmILS5_1ELi34ELi3ELi1ELi2EN4cute5tupleIJNSA_1CILi2EEENSC_ILi1EEESE_EEEEENSB_IJNSC_ILi64EEENSC_ILi128EEENSB_IJNSC_ILi32EEEEEEEEENS_12float_e4m3_tESM_NSA_8TiledMMAINSA_8MMA_AtomIJNSA_10MMA_TraitsINSA_19SM100_MMA_F8F6F4_SSEJSM_SM_fSH_SI_NSA_17integral_constantINSA_4UMMA5MajorELST_0EEENSR_IST_LST_1EEENSR_INSS_7ScaleInELSW_0EEESX_EEEEEENSA_6LayoutINSB_IJSE_SE_SE_EEENSB_IJNSC_ILi0EEES12_S12_EEEEENSB_IJNSA_10UnderscoreES15_S15_EEEEENS7_6detail27Sm100ImplicitGemmTileTraitsINSA_20SM90_TMA_LOAD_IM2COLENSA_14ComposedLayoutINSA_7SwizzleILi1ELi4ELi3EEENSA_18smem_ptr_flag_bitsILi8EEENS10_INSB_IJNSC_ILi8EEESJ_EEENSB_IJSJ_SE_EEEEEEEvEENS19_INSA_23SM90_TMA_LOAD_MULTICASTENS1B_INS1C_ILi3ELi4ELi3EEES1F_NS10_INSB_IJSI_S1G_EEENSB_IJSE_SI_EEEEEEEvEEEENS_8epilogue10collective18CollectiveEpilogueINS1U_23Sm100TmaWarpSpecializedILi2ELi2ELi32ELb0ELb0EEEJSL_NSB_IJNS10_ISH_SE_EES1Z_EEESM_NSB_IJNSB_IJllllEEESE_S12_EEESM_S22_NS1U_6fusion15FusionCallbacksIS1Y_NS23_17LinearCombinationISM_fSM_fLNS_15FloatRoundStyleE2EEESL_S20_JEEENSA_5SM1004TMEM4LOAD26SM100_TMEM_LOAD_16dp32b32xES1A_NS1B_INS1C_ILi2ELi4ELi3EEES1F_NS10_INSB_IJS1G_SH_EEENSB_IJSH_SE_EEEEEEENSA_39AutoVectorizingCopyWithAssumedAlignmentILi128EEENSA_21SM90_TMA_STORE_IM2COLES2H_S2J_S2J_EEEvvEEEEvNT_6ParamsE,"a",@progbits
	.sectionflags	@""
	.align	4
.nv.constant0._ZN7cutlass13device_kernelINS_4conv6kernel13ConvUniversalINS1_16ConvProblemShapeILNS1_8OperatorE1ELi3EEENS1_10collective14CollectiveConvINS1_47MainloopSm100TmaUmmaWarpSpecializedImplicitGemmILS5_1ELi34ELi3ELi1ELi2EN4cute5tupleIJNSA_1CILi2EEENSC_ILi1EEESE_EEEEENSB_IJNSC_ILi64EEENSC_ILi128EEENSB_IJNSC_ILi32EEEEEEEEENS_12float_e4m3_tESM_NSA_8TiledMMAINSA_8MMA_AtomIJNSA_10MMA_TraitsINSA_19SM100_MMA_F8F6F4_SSEJSM_SM_fSH_SI_NSA_17integral_constantINSA_4UMMA5MajorELST_0EEENSR_IST_LST_1EEENSR_INSS_7ScaleInELSW_0EEESX_EEEEEENSA_6LayoutINSB_IJSE_SE_SE_EEENSB_IJNSC_ILi0EEES12_S12_EEEEENSB_IJNSA_10UnderscoreES15_S15_EEEEENS7_6detail27Sm100ImplicitGemmTileTraitsINSA_20SM90_TMA_LOAD_IM2COLENSA_14ComposedLayoutINSA_7SwizzleILi1ELi4ELi3EEENSA_18smem_ptr_flag_bitsILi8EEENS10_INSB_IJNSC_ILi8EEESJ_EEENSB_IJSJ_SE_EEEEEEEvEENS19_INSA_23SM90_TMA_LOAD_MULTICASTENS1B_INS1C_ILi3ELi4ELi3EEES1F_NS10_INSB_IJSI_S1G_EEENSB_IJSE_SI_EEEEEEEvEEEENS_8epilogue10collective18CollectiveEpilogueINS1U_23Sm100TmaWarpSpecializedILi2ELi2ELi32ELb0ELb0EEEJSL_NSB_IJNS10_ISH_SE_EES1Z_EEESM_NSB_IJNSB_IJllllEEESE_S12_EEESM_S22_NS1U_6fusion15FusionCallbacksIS1Y_NS23_17LinearCombinationISM_fSM_fLNS_15FloatRoundStyleE2EEESL_S20_JEEENSA_5SM1004TMEM4LOAD26SM100_TMEM_LOAD_16dp32b32xES1A_NS1B_INS1C_ILi2ELi4ELi3EEES1F_NS10_INSB_IJS1G_SH_EEENSB_IJSH_SE_EEEEEEENSA_39AutoVectorizingCopyWithAssumedAlignmentILi128EEENSA_21SM90_TMA_STORE_IM2COLES2H_S2J_S2J_EEEvvEEEEvNT_6ParamsE:
	.zero		3200


//--------------------- SYMBOLS --------------------------

	.type		.nv.reservedSmem.offset0,@object
	.size		.nv.reservedSmem.offset0,0x4
	.type		.nv.reservedSmem.cap,@object
	.size		.nv.reservedSmem.cap,0x4
	.type		__assertfail,@function
